	.target	sm_90a

	.elftype	@"ET_EXEC"


//--------------------- .note.nv.tkinfo           --------------------------
	.section	.note.nv.tkinfo,"",@"SHT_NOTE"
	.sectionflags	@"SHF_NOTE_NV_TKINFO"
	.tkinfo
        /*0018*/ 	.word	0x00000002
        /*0030*/ 	.string	""
        /*0030*/ 	.string	"ptxas"
        /*0030*/ 	.string	"Cuda compilation tools, release 13.0, V13.0.88"
        /*0030*/ 	.string	"Build cuda_13.0.r13.0/compiler.36424714_0"
        /*0030*/ 	.string	"-arch sm_90a -m 64 "



//--------------------- .note.nv.cuinfo           --------------------------
	.section	.note.nv.cuinfo,"",@"SHT_NOTE"
	.sectionflags	@"SHF_NOTE_NV_CUINFO"
        /*0018*/ 	.short	0x0002
        /*001a*/ 	.short	0x005a
        /*001c*/ 	.short	0x0082
	.zero		2


//--------------------- .nv.info                  --------------------------
	.section	.nv.info,"",@"SHT_CUDA_INFO"
	.align	4


	//----- nvinfo : EIATTR_REGCOUNT
	.align		4
        /*0000*/ 	.byte	0x04, 0x2f
        /*0002*/ 	.short	(.L_12 - .L_11)
	.align		4
.L_11:
        /*0004*/ 	.word	index@(_ZN7cutlass13device_kernelINS_4conv6kernel13ConvUniversalINS1_16ConvProblemShapeILNS1_8OperatorE2ELi2EEENS1_10collective14CollectiveConvINS1_46MainloopSm90TmaGmmaWarpSpecializedImplicitGemmILS5_2ELi9ELi2EN4cute5tupleIJNSA_1CILi1EEESD_SD_EEENS1_36KernelImplicitTmaWarpSpecializedSm90ELi1EEENSB_IJNSC_ILi128EEENSB_IJNSC_ILi64EEEEEESJ_EEENS_10bfloat16_tESL_NSA_8TiledMMAINSA_8MMA_AtomIJNSA_4SM904GMMA27MMA_64x64x16_F32BF16BF16_SSILNSP_5MajorE1ELSR_1ELNSP_7ScaleInE1ELSS_1EEEEEENSA_6LayoutISE_NSB_IJNSC_ILi0EEESW_SW_EEEEENSB_IJNSA_10UnderscoreESZ_SZ_EEEEENS7_6detail26Sm90ImplicitGemmTileTraitsINSA_13SM90_TMA_LOADENSA_14ComposedLayoutINSA_7SwizzleILi3ELi4ELi3EEENSA_18smem_ptr_flag_bitsILi16EEENSV_INSB_IJNSB_IJSI_NSC_ILi2EEEEEENSB_IJNSC_ILi8EEES1C_EEENSB_IJSD_NSC_ILi9EEEEEEEEENSB_IJNSB_IJSD_NSC_ILi4096EEEEEENSB_IJSI_NSC_ILi512EEEEEENSB_IJSW_NSC_ILi8192EEEEEEEEEEEEEvEENS13_INSA_20SM90_TMA_LOAD_IM2COLENS15_IS17_S19_NSV_INSB_IJNSB_IJSI_SD_EEES1D_S1F_EEENSB_IJNSB_IJSD_SW_EEES1K_NSB_IJSW_S1H_EEEEEEEEEEvEEEENS_8epilogue10collective6detail29Sm90TmaWarpSpecializedAdapterINS22_15DefaultEpilogueISL_NSB_IJlNSB_IJSD_llEEESW_EEES27_NS21_6thread17LinearCombinationISL_Li1EffLNS28_9ScaleType4KindE0ELNS_15FloatRoundStyleE2ESL_EENS_4gemm15EpilogueDefaultEEEEEvvEEEEvNT_6ParamsE)
        /*0008*/ 	.word	0x0000006a


	//----- nvinfo : EIATTR_FRAME_SIZE
	.align		4
.L_12:
        /*000c*/ 	.byte	0x04, 0x11
        /*000e*/ 	.short	(.L_14 - .L_13)
	.align		4
.L_13:
        /*0010*/ 	.word	index@(_ZN7cutlass13device_kernelINS_4conv6kernel13ConvUniversalINS1_16ConvProblemShapeILNS1_8OperatorE2ELi2EEENS1_10collective14CollectiveConvINS1_46MainloopSm90TmaGmmaWarpSpecializedImplicitGemmILS5_2ELi9ELi2EN4cute5tupleIJNSA_1CILi1EEESD_SD_EEENS1_36KernelImplicitTmaWarpSpecializedSm90ELi1EEENSB_IJNSC_ILi128EEENSB_IJNSC_ILi64EEEEEESJ_EEENS_10bfloat16_tESL_NSA_8TiledMMAINSA_8MMA_AtomIJNSA_4SM904GMMA27MMA_64x64x16_F32BF16BF16_SSILNSP_5MajorE1ELSR_1ELNSP_7ScaleInE1ELSS_1EEEEEENSA_6LayoutISE_NSB_IJNSC_ILi0EEESW_SW_EEEEENSB_IJNSA_10UnderscoreESZ_SZ_EEEEENS7_6detail26Sm90ImplicitGemmTileTraitsINSA_13SM90_TMA_LOADENSA_14ComposedLayoutINSA_7SwizzleILi3ELi4ELi3EEENSA_18smem_ptr_flag_bitsILi16EEENSV_INSB_IJNSB_IJSI_NSC_ILi2EEEEEENSB_IJNSC_ILi8EEES1C_EEENSB_IJSD_NSC_ILi9EEEEEEEEENSB_IJNSB_IJSD_NSC_ILi4096EEEEEENSB_IJSI_NSC_ILi512EEEEEENSB_IJSW_NSC_ILi8192EEEEEEEEEEEEEvEENS13_INSA_20SM90_TMA_LOAD_IM2COLENS15_IS17_S19_NSV_INSB_IJNSB_IJSI_SD_EEES1D_S1F_EEENSB_IJNSB_IJSD_SW_EEES1K_NSB_IJSW_S1H_EEEEEEEEEEvEEEENS_8epilogue10collective6detail29Sm90TmaWarpSpecializedAdapterINS22_15DefaultEpilogueISL_NSB_IJlNSB_IJSD_llEEESW_EEES27_NS21_6thread17LinearCombinationISL_Li1EffLNS28_9ScaleType4KindE0ELNS_15FloatRoundStyleE2ESL_EENS_4gemm15EpilogueDefaultEEEEEvvEEEEvNT_6ParamsE)
        /*0014*/ 	.word	0x00000000


	//----- nvinfo : EIATTR_MIN_STACK_SIZE
	.align		4
.L_14:
        /*0018*/ 	.byte	0x04, 0x12
        /*001a*/ 	.short	(.L_16 - .L_15)
	.align		4
.L_15:
        /*001c*/ 	.word	index@(_ZN7cutlass13device_kernelINS_4conv6kernel13ConvUniversalINS1_16ConvProblemShapeILNS1_8OperatorE2ELi2EEENS1_10collective14CollectiveConvINS1_46MainloopSm90TmaGmmaWarpSpecializedImplicitGemmILS5_2ELi9ELi2EN4cute5tupleIJNSA_1CILi1EEESD_SD_EEENS1_36KernelImplicitTmaWarpSpecializedSm90ELi1EEENSB_IJNSC_ILi128EEENSB_IJNSC_ILi64EEEEEESJ_EEENS_10bfloat16_tESL_NSA_8TiledMMAINSA_8MMA_AtomIJNSA_4SM904GMMA27MMA_64x64x16_F32BF16BF16_SSILNSP_5MajorE1ELSR_1ELNSP_7ScaleInE1ELSS_1EEEEEENSA_6LayoutISE_NSB_IJNSC_ILi0EEESW_SW_EEEEENSB_IJNSA_10UnderscoreESZ_SZ_EEEEENS7_6detail26Sm90ImplicitGemmTileTraitsINSA_13SM90_TMA_LOADENSA_14ComposedLayoutINSA_7SwizzleILi3ELi4ELi3EEENSA_18smem_ptr_flag_bitsILi16EEENSV_INSB_IJNSB_IJSI_NSC_ILi2EEEEEENSB_IJNSC_ILi8EEES1C_EEENSB_IJSD_NSC_ILi9EEEEEEEEENSB_IJNSB_IJSD_NSC_ILi4096EEEEEENSB_IJSI_NSC_ILi512EEEEEENSB_IJSW_NSC_ILi8192EEEEEEEEEEEEEvEENS13_INSA_20SM90_TMA_LOAD_IM2COLENS15_IS17_S19_NSV_INSB_IJNSB_IJSI_SD_EEES1D_S1F_EEENSB_IJNSB_IJSD_SW_EEES1K_NSB_IJSW_S1H_EEEEEEEEEEvEEEENS_8epilogue10collective6detail29Sm90TmaWarpSpecializedAdapterINS22_15DefaultEpilogueISL_NSB_IJlNSB_IJSD_llEEESW_EEES27_NS21_6thread17LinearCombinationISL_Li1EffLNS28_9ScaleType4KindE0ELNS_15FloatRoundStyleE2ESL_EENS_4gemm15EpilogueDefaultEEEEEvvEEEEvNT_6ParamsE)
        /*0020*/ 	.word	0x00000000
.L_16:


//--------------------- .nv.compat                --------------------------
	.section	.nv.compat,"",@"SHT_CUDA_COMPAT_INFO"
	.align	4
        /*0000*/ 	.byte	0x02, 0x09, 0x01, 0x00, 0x02, 0x02, 0x04, 0x00, 0x02, 0x05, 0x05, 0x00, 0x03, 0x07, 0x01, 0x01
        /*0010*/ 	.byte	0x02, 0x03, 0x01, 0x00, 0x02, 0x06, 0x01, 0x00, 0x04, 0x0b, 0x08, 0x00, 0x00, 0x00, 0x00, 0x00
        /*0020*/ 	.byte	0x00, 0x00, 0x00, 0x00


//--------------------- .nv.info._ZN7cutlass13device_kernelINS_4conv6kernel13ConvUniversalINS1_16ConvProblemShapeILNS1_8OperatorE2ELi2EEENS1_10collective14CollectiveConvINS1_46MainloopSm90TmaGmmaWarpSpecializedImplicitGemmILS5_2ELi9ELi2EN4cute5tupleIJNSA_1CILi1EEESD_SD_EEENS1_36KernelImplicitTmaWarpSpecializedSm90ELi1EEENSB_IJNSC_ILi128EEENSB_IJNSC_ILi64EEEEEESJ_EEENS_10bfloat16_tESL_NSA_8TiledMMAINSA_8MMA_AtomIJNSA_4SM904GMMA27MMA_64x64x16_F32BF16BF16_SSILNSP_5MajorE1ELSR_1ELNSP_7ScaleInE1ELSS_1EEEEEENSA_6LayoutISE_NSB_IJNSC_ILi0EEESW_SW_EEEEENSB_IJNSA_10UnderscoreESZ_SZ_EEEEENS7_6detail26Sm90ImplicitGemmTileTraitsINSA_13SM90_TMA_LOADENSA_14ComposedLayoutINSA_7SwizzleILi3ELi4ELi3EEENSA_18smem_ptr_flag_bitsILi16EEENSV_INSB_IJNSB_IJSI_NSC_ILi2EEEEEENSB_IJNSC_ILi8EEES1C_EEENSB_IJSD_NSC_ILi9EEEEEEEEENSB_IJNSB_IJSD_NSC_ILi4096EEEEEENSB_IJSI_NSC_ILi512EEEEEENSB_IJSW_NSC_ILi8192EEEEEEEEEEEEEvEENS13_INSA_20SM90_TMA_LOAD_IM2COLENS15_IS17_S19_NSV_INSB_IJNSB_IJSI_SD_EEES1D_S1F_EEENSB_IJNSB_IJSD_SW_EEES1K_NSB_IJSW_S1H_EEEEEEEEEEvEEEENS_8epilogue10collective6detail29Sm90TmaWarpSpecializedAdapterINS22_15DefaultEpilogueISL_NSB_IJlNSB_IJSD_llEEESW_EEES27_NS21_6thread17LinearCombinationISL_Li1EffLNS28_9ScaleType4KindE0ELNS_15FloatRoundStyleE2ESL_EENS_4gemm15EpilogueDefaultEEEEEvvEEEEvNT_6ParamsE --------------------------
	.section	.nv.info._ZN7cutlass13device_kernelINS_4conv6kernel13ConvUniversalINS1_16ConvProblemShapeILNS1_8OperatorE2ELi2EEENS1_10collective14CollectiveConvINS1_46MainloopSm90TmaGmmaWarpSpecializedImplicitGemmILS5_2ELi9ELi2EN4cute5tupleIJNSA_1CILi1EEESD_SD_EEENS1_36KernelImplicitTmaWarpSpecializedSm90ELi1EEENSB_IJNSC_ILi128EEENSB_IJNSC_ILi64EEEEEESJ_EEENS_10bfloat16_tESL_NSA_8TiledMMAINSA_8MMA_AtomIJNSA_4SM904GMMA27MMA_64x64x16_F32BF16BF16_SSILNSP_5MajorE1ELSR_1ELNSP_7ScaleInE1ELSS_1EEEEEENSA_6LayoutISE_NSB_IJNSC_ILi0EEESW_SW_EEEEENSB_IJNSA_10UnderscoreESZ_SZ_EEEEENS7_6detail26Sm90ImplicitGemmTileTraitsINSA_13SM90_TMA_LOADENSA_14ComposedLayoutINSA_7SwizzleILi3ELi4ELi3EEENSA_18smem_ptr_flag_bitsILi16EEENSV_INSB_IJNSB_IJSI_NSC_ILi2EEEEEENSB_IJNSC_ILi8EEES1C_EEENSB_IJSD_NSC_ILi9EEEEEEEEENSB_IJNSB_IJSD_NSC_ILi4096EEEEEENSB_IJSI_NSC_ILi512EEEEEENSB_IJSW_NSC_ILi8192EEEEEEEEEEEEEvEENS13_INSA_20SM90_TMA_LOAD_IM2COLENS15_IS17_S19_NSV_INSB_IJNSB_IJSI_SD_EEES1D_S1F_EEENSB_IJNSB_IJSD_SW_EEES1K_NSB_IJSW_S1H_EEEEEEEEEEvEEEENS_8epilogue10collective6detail29Sm90TmaWarpSpecializedAdapterINS22_15DefaultEpilogueISL_NSB_IJlNSB_IJSD_llEEESW_EEES27_NS21_6thread17LinearCombinationISL_Li1EffLNS28_9ScaleType4KindE0ELNS_15FloatRoundStyleE2ESL_EENS_4gemm15EpilogueDefaultEEEEEvvEEEEvNT_6ParamsE,"",@"SHT_CUDA_INFO"
	.sectionflags	@""
	.align	4


	//----- nvinfo : EIATTR_CUDA_API_VERSION
	.align		4
        /*0000*/ 	.byte	0x04, 0x37
        /*0002*/ 	.short	(.L_18 - .L_17)
.L_17:
        /*0004*/ 	.word	0x00000082


	//----- nvinfo : EIATTR_KPARAM_INFO
	.align		4
.L_18:
        /*0008*/ 	.byte	0x04, 0x17
        /*000a*/ 	.short	(.L_20 - .L_19)
.L_19:
        /*000c*/ 	.word	0x00000000
        /*0010*/ 	.short	0x0000
        /*0012*/ 	.short	0x0070
        /*0014*/ 	.byte	0x00, 0xf0, 0x01, 0x0e


	//----- nvinfo : EIATTR_SPARSE_MMA_MASK
	.align		4
.L_20:
        /*0018*/ 	.byte	0x03, 0x50
        /*001a*/ 	.short	0x0000


	//----- nvinfo : EIATTR_MAXREG_COUNT
	.align		4
        /*001c*/ 	.byte	0x03, 0x1b
        /*001e*/ 	.short	0x00ff


	//----- nvinfo : EIATTR_NUM_BARRIERS
	.align		4
        /*0020*/ 	.byte	0x02, 0x4c
        /*0022*/ 	.byte	0x01
	.zero		1


	//----- nvinfo : EIATTR_MERCURY_ISA_VERSION
	.align		4
        /*0024*/ 	.byte	0x03, 0x5f
        /*0026*/ 	.short	0x0101


	//----- nvinfo : EIATTR_COOP_GROUP_MASK_REGIDS
	.align		4
        /*0028*/ 	.byte	0x04, 0x29
        /*002a*/ 	.short	(.L_22 - .L_21)


	//   ....[0]....
.L_21:
        /*002c*/ 	.word	0xffffffff


	//   ....[1]....
        /*0030*/ 	.word	0xffffffff


	//   ....[2]....
        /*0034*/ 	.word	0xffffffff


	//----- nvinfo : EIATTR_COOP_GROUP_INSTR_OFFSETS
	.align		4
.L_22:
        /*0038*/ 	.byte	0x04, 0x28
        /*003a*/ 	.short	(.L_24 - .L_23)


	//   ....[0]....
.L_23:
        /*003c*/ 	.word	0x00000060


	//   ....[1]....
        /*0040*/ 	.word	0x00000070


	//   ....[2]....
        /*0044*/ 	.word	0x00000130


	//----- nvinfo : EIATTR_MBARRIER_INSTR_OFFSETS
	.align		4
.L_24:
        /*0048*/ 	.byte	0x04, 0x39
        /*004a*/ 	.short	(.L_26 - .L_25)


	//   ....[0]....
.L_25:
        /*004c*/ 	.word	0x00000270
        /*0050*/ 	.word	0x000000ff
        /*0054*/ 	.word	0x00036000
        /*0058*/ 	.short	0x0100
        /*005a*/ 	.byte	0x08
	.zero		1


	//   ....[1]....
        /*005c*/ 	.word	0x00000280
        /*0060*/ 	.word	0x000000ff
        /*0064*/ 	.word	0x00036048
        /*0068*/ 	.short	0x0100
        /*006a*/ 	.byte	0x08
	.zero		1


	//   ....[2]....
        /*006c*/ 	.word	0x00000290
        /*0070*/ 	.word	0x000000ff
        /*0074*/ 	.word	0x00036008
        /*0078*/ 	.short	0x0100
        /*007a*/ 	.byte	0x08
	.zero		1


	//   ....[3]....
        /*007c*/ 	.word	0x000002a0
        /*0080*/ 	.word	0x000000ff
        /*0084*/ 	.word	0x00036050
        /*0088*/ 	.short	0x0100
        /*008a*/ 	.byte	0x08
	.zero		1


	//   ....[4]....
        /*008c*/ 	.word	0x000002b0
        /*0090*/ 	.word	0x000000ff
        /*0094*/ 	.word	0x00036010
        /*0098*/ 	.short	0x0100
        /*009a*/ 	.byte	0x08
	.zero		1


	//   ....[5]....
        /*009c*/ 	.word	0x000002c0
        /*00a0*/ 	.word	0x000000ff
        /*00a4*/ 	.word	0x00036058
        /*00a8*/ 	.short	0x0100
        /*00aa*/ 	.byte	0x08
	.zero		1


	//   ....[6]....
        /*00ac*/ 	.word	0x000002d0
        /*00b0*/ 	.word	0x000000ff
        /*00b4*/ 	.word	0x00036018
        /*00b8*/ 	.short	0x0100
        /*00ba*/ 	.byte	0x08
	.zero		1


	//   ....[7]....
        /*00bc*/ 	.word	0x000002e0
        /*00c0*/ 	.word	0x000000ff
        /*00c4*/ 	.word	0x00036060
        /*00c8*/ 	.short	0x0100
        /*00ca*/ 	.byte	0x08
	.zero		1


	//   ....[8]....
        /*00cc*/ 	.word	0x000002f0
        /*00d0*/ 	.word	0x000000ff
        /*00d4*/ 	.word	0x00036020
        /*00d8*/ 	.short	0x0100
        /*00da*/ 	.byte	0x08
	.zero		1


	//   ....[9]....
        /*00dc*/ 	.word	0x00000300
        /*00e0*/ 	.word	0x000000ff
        /*00e4*/ 	.word	0x00036068
        /*00e8*/ 	.short	0x0100
        /*00ea*/ 	.byte	0x08
	.zero		1


	//   ....[10]....
        /*00ec*/ 	.word	0x00000310
        /*00f0*/ 	.word	0x000000ff
        /*00f4*/ 	.word	0x00036028
        /*00f8*/ 	.short	0x0100
        /*00fa*/ 	.byte	0x08
	.zero		1


	//   ....[11]....
        /*00fc*/ 	.word	0x00000320
        /*0100*/ 	.word	0x000000ff
        /*0104*/ 	.word	0x00036070
        /*0108*/ 	.short	0x0100
        /*010a*/ 	.byte	0x08
	.zero		1


	//   ....[12]....
        /*010c*/ 	.word	0x00000330
        /*0110*/ 	.word	0x000000ff
        /*0114*/ 	.word	0x00036030
        /*0118*/ 	.short	0x0100
        /*011a*/ 	.byte	0x08
	.zero		1


	//   ....[13]....
        /*011c*/ 	.word	0x00000340
        /*0120*/ 	.word	0x000000ff
        /*0124*/ 	.word	0x00036078
        /*0128*/ 	.short	0x0100
        /*012a*/ 	.byte	0x08
	.zero		1


	//   ....[14]....
        /*012c*/ 	.word	0x00000350
        /*0130*/ 	.word	0x000000ff
        /*0134*/ 	.word	0x00036038
        /*0138*/ 	.short	0x0100
        /*013a*/ 	.byte	0x08
	.zero		1


	//   ....[15]....
        /*013c*/ 	.word	0x00000360
        /*0140*/ 	.word	0x000000ff
        /*0144*/ 	.word	0x00036080
        /*0148*/ 	.short	0x0100
        /*014a*/ 	.byte	0x08
	.zero		1


	//   ....[16]....
        /*014c*/ 	.word	0x00000370
        /*0150*/ 	.word	0x000000ff
        /*0154*/ 	.word	0x00036040
        /*0158*/ 	.short	0x0100
        /*015a*/ 	.byte	0x08
	.zero		1


	//   ....[17]....
        /*015c*/ 	.word	0x00000380
        /*0160*/ 	.word	0x000000ff
        /*0164*/ 	.word	0x00036088
        /*0168*/ 	.short	0x0100
        /*016a*/ 	.byte	0x08
	.zero		1


	//   ....[18]....
        /*016c*/ 	.word	0x00000dc0
        /*0170*/ 	.word	0x00000003
        /*0174*/ 	.word	0x00036000
        /*0178*/ 	.short	0x010a
        /*017a*/ 	.byte	0x3f
	.zero		1


	//   ....[19]....
        /*017c*/ 	.word	0x00001220
        /*0180*/ 	.word	0x00000006
        /*0184*/ 	.word	0x00036000
        /*0188*/ 	.short	0x010a
        /*018a*/ 	.byte	0x3f
	.zero		1


	//   ....[20]....
        /*018c*/ 	.word	0x00001540
        /*0190*/ 	.word	0x000000ff
        /*0194*/ 	.word	0x00000000
        /*0198*/ 	.short	0x0101
        /*019a*/ 	.byte	0x08
	.zero		1


	//   ....[21]....
        /*019c*/ 	.word	0x00001750
        /*01a0*/ 	.word	0x00000004
        /*01a4*/ 	.word	0x00000000
        /*01a8*/ 	.short	0x0101
        /*01aa*/ 	.byte	0x3f
	.zero		1


	//   ....[22]....
        /*01ac*/ 	.word	0x000067f0
        /*01b0*/ 	.word	0x00000005
        /*01b4*/ 	.word	0x00036048
        /*01b8*/ 	.short	0x010a
        /*01ba*/ 	.byte	0x3f
	.zero		1


	//   ....[23]....
        /*01bc*/ 	.word	0x00006de0
        /*01c0*/ 	.word	0x00000004
        /*01c4*/ 	.word	0x00000000
        /*01c8*/ 	.short	0x010a
        /*01ca*/ 	.byte	0x3f
	.zero		1


	//   ....[24]....
        /*01cc*/ 	.word	0x00006e90
        /*01d0*/ 	.word	0x00000000
        /*01d4*/ 	.word	0x00000000
        /*01d8*/ 	.short	0x010a
        /*01da*/ 	.byte	0x3f
	.zero		1


	//   ....[25]....
        /*01dc*/ 	.word	0x00006f40
        /*01e0*/ 	.word	0x00000000
        /*01e4*/ 	.word	0x00000000
        /*01e8*/ 	.short	0x010a
        /*01ea*/ 	.byte	0x3f
	.zero		1


	//   ....[26]....
        /*01ec*/ 	.word	0x00006ff0
        /*01f0*/ 	.word	0x00000000
        /*01f4*/ 	.word	0x00000000
        /*01f8*/ 	.short	0x010a
        /*01fa*/ 	.byte	0x3f
	.zero		1


	//   ....[27]....
        /*01fc*/ 	.word	0x000070a0
        /*0200*/ 	.word	0x00000000
        /*0204*/ 	.word	0x00000000
        /*0208*/ 	.short	0x010a
        /*020a*/ 	.byte	0x3f
	.zero		1


	//   ....[28]....
        /*020c*/ 	.word	0x00007150
        /*0210*/ 	.word	0x00000000
        /*0214*/ 	.word	0x00000000
        /*0218*/ 	.short	0x010a
        /*021a*/ 	.byte	0x3f
	.zero		1


	//   ....[29]....
        /*021c*/ 	.word	0x00007200
        /*0220*/ 	.word	0x00000000
        /*0224*/ 	.word	0x00000000
        /*0228*/ 	.short	0x010a
        /*022a*/ 	.byte	0x3f
	.zero		1


	//   ....[30]....
        /*022c*/ 	.word	0x000072b0
        /*0230*/ 	.word	0x00000000
        /*0234*/ 	.word	0x00000000
        /*0238*/ 	.short	0x010a
        /*023a*/ 	.byte	0x3f
	.zero		1


	//   ....[31]....
        /*023c*/ 	.word	0x00007360
        /*0240*/ 	.word	0x00000002
        /*0244*/ 	.word	0x00000000
        /*0248*/ 	.short	0x010a
        /*024a*/ 	.byte	0x3f
	.zero		1


	//----- nvinfo : EIATTR_NUM_MBARRIERS
	.align		4
.L_26:
        /*024c*/ 	.byte	0x03, 0x38
        /*024e*/ 	.short	0x0012


	//----- nvinfo : EIATTR_EXIT_INSTR_OFFSETS
	.align		4
        /*0250*/ 	.byte	0x04, 0x1c
        /*0252*/ 	.short	(.L_28 - .L_27)


	//   ....[0]....
.L_27:
        /*0254*/ 	.word	0x00000af0


	//   ....[1]....
        /*0258*/ 	.word	0x00001980


	//   ....[2]....
        /*025c*/ 	.word	0x00001aa0


	//   ....[3]....
        /*0260*/ 	.word	0x00005090


	//   ....[4]....
        /*0264*/ 	.word	0x000050c0


	//   ....[5]....
        /*0268*/ 	.word	0x000065c0


	//   ....[6]....
        /*026c*/ 	.word	0x000065f0


	//   ....[7]....
        /*0270*/ 	.word	0x00006610


	//   ....[8]....
        /*0274*/ 	.word	0x00006cd0


	//   ....[9]....
        /*0278*/ 	.word	0x00007390


	//----- nvinfo : EIATTR_MAX_THREADS
	.align		4
.L_28:
        /*027c*/ 	.byte	0x04, 0x05
        /*027e*/ 	.short	(.L_30 - .L_29)
.L_29:
        /*0280*/ 	.word	0x00000100
        /*0284*/ 	.word	0x00000001
        /*0288*/ 	.word	0x00000001


	//----- nvinfo : EIATTR_CRS_STACK_SIZE
	.align		4
.L_30:
        /*028c*/ 	.byte	0x04, 0x1e
        /*028e*/ 	.short	(.L_32 - .L_31)
.L_31:
        /*0290*/ 	.word	0x00000000


	//----- nvinfo : EIATTR_CBANK_PARAM_SIZE
	.align		4
.L_32:
        /*0294*/ 	.byte	0x03, 0x19
        /*0296*/ 	.short	0x03f0


	//----- nvinfo : EIATTR_PARAM_CBANK
	.align		4
        /*0298*/ 	.byte	0x04, 0x0a
        /*029a*/ 	.short	(.L_34 - .L_33)
	.align		4
.L_33:
        /*029c*/ 	.word	index@(.nv.constant0._ZN7cutlass13device_kernelINS_4conv6kernel13ConvUniversalINS1_16ConvProblemShapeILNS1_8OperatorE2ELi2EEENS1_10collective14CollectiveConvINS1_46MainloopSm90TmaGmmaWarpSpecializedImplicitGemmILS5_2ELi9ELi2EN4cute5tupleIJNSA_1CILi1EEESD_SD_EEENS1_36KernelImplicitTmaWarpSpecializedSm90ELi1EEENSB_IJNSC_ILi128EEENSB_IJNSC_ILi64EEEEEESJ_EEENS_10bfloat16_tESL_NSA_8TiledMMAINSA_8MMA_AtomIJNSA_4SM904GMMA27MMA_64x64x16_F32BF16BF16_SSILNSP_5MajorE1ELSR_1ELNSP_7ScaleInE1ELSS_1EEEEEENSA_6LayoutISE_NSB_IJNSC_ILi0EEESW_SW_EEEEENSB_IJNSA_10UnderscoreESZ_SZ_EEEEENS7_6detail26Sm90ImplicitGemmTileTraitsINSA_13SM90_TMA_LOADENSA_14ComposedLayoutINSA_7SwizzleILi3ELi4ELi3EEENSA_18smem_ptr_flag_bitsILi16EEENSV_INSB_IJNSB_IJSI_NSC_ILi2EEEEEENSB_IJNSC_ILi8EEES1C_EEENSB_IJSD_NSC_ILi9EEEEEEEEENSB_IJNSB_IJSD_NSC_ILi4096EEEEEENSB_IJSI_NSC_ILi512EEEEEENSB_IJSW_NSC_ILi8192EEEEEEEEEEEEEvEENS13_INSA_20SM90_TMA_LOAD_IM2COLENS15_IS17_S19_NSV_INSB_IJNSB_IJSI_SD_EEES1D_S1F_EEENSB_IJNSB_IJSD_SW_EEES1K_NSB_IJSW_S1H_EEEEEEEEEEvEEEENS_8epilogue10collective6detail29Sm90TmaWarpSpecializedAdapterINS22_15DefaultEpilogueISL_NSB_IJlNSB_IJSD_llEEESW_EEES27_NS21_6thread17LinearCombinationISL_Li1EffLNS28_9ScaleType4KindE0ELNS_15FloatRoundStyleE2ESL_EENS_4gemm15EpilogueDefaultEEEEEvvEEEEvNT_6ParamsE)
        /*02a0*/ 	.short	0x0210
        /*02a2*/ 	.short	0x03f0


	//----- nvinfo : EIATTR_SW_WAR
	.align		4
.L_34:
        /*02a4*/ 	.byte	0x04, 0x36
        /*02a6*/ 	.short	(.L_36 - .L_35)
.L_35:
        /*02a8*/ 	.word	0x00000008
.L_36:


//--------------------- .nv.callgraph             --------------------------
	.section	.nv.callgraph,"",@"SHT_CUDA_CALLGRAPH"
	.align	4
	.sectionentsize	8
	.align		4
        /*0000*/ 	.word	0x00000000
	.align		4
        /*0004*/ 	.word	0xffffffff
	.align		4
        /*0008*/ 	.word	0x00000000
	.align		4
        /*000c*/ 	.word	0xfffffffe
	.align		4
        /*0010*/ 	.word	0x00000000
	.align		4
        /*0014*/ 	.word	0xfffffffd
	.align		4
        /*0018*/ 	.word	0x00000000
	.align		4
        /*001c*/ 	.word	0xfffffffc


//--------------------- .nv.constant4             --------------------------
	.section	.nv.constant4,"a",@progbits
	.align	8
	.align		8
.nv.constant4:
        /*0000*/ 	.dword	_ZN39_INTERNAL_e8430280_4_k_cu_15a8c6c3_31024cuda3std3__45__cpo5beginE
	.align		8
        /*0008*/ 	.dword	_ZN39_INTERNAL_e8430280_4_k_cu_15a8c6c3_31024cuda3std3__45__cpo3endE
	.align		8
        /*0010*/ 	.dword	_ZN39_INTERNAL_e8430280_4_k_cu_15a8c6c3_31024cuda3std3__45__cpo6cbeginE
	.align		8
        /*0018*/ 	.dword	_ZN39_INTERNAL_e8430280_4_k_cu_15a8c6c3_31024cuda3std3__45__cpo4cendE
	.align		8
        /*0020*/ 	.dword	_ZN39_INTERNAL_e8430280_4_k_cu_15a8c6c3_31024cuda3std3__441_GLOBAL__N__e8430280_4_k_cu_15a8c6c3_31026ignoreE
	.align		8
        /*0028*/ 	.dword	_ZN39_INTERNAL_e8430280_4_k_cu_15a8c6c3_31024cuda3std3__419piecewise_constructE
	.align		8
        /*0030*/ 	.dword	_ZN39_INTERNAL_e8430280_4_k_cu_15a8c6c3_31024cuda3std3__48in_placeE
	.align		8
        /*0038*/ 	.dword	_ZN39_INTERNAL_e8430280_4_k_cu_15a8c6c3_31024cuda3std6ranges3__45__cpo4swapE
	.align		8
        /*0040*/ 	.dword	_ZN39_INTERNAL_e8430280_4_k_cu_15a8c6c3_31024cuda3std6ranges3__45__cpo9iter_moveE
	.align		8
        /*0048*/ 	.dword	_ZN39_INTERNAL_e8430280_4_k_cu_15a8c6c3_31024cute7productE
	.align		8
        /*0050*/ 	.dword	_ZN39_INTERNAL_e8430280_4_k_cu_15a8c6c3_31024cute1_E


//--------------------- .text._ZN7cutlass13device_kernelINS_4conv6kernel13ConvUniversalINS1_16ConvProblemShapeILNS1_8OperatorE2ELi2EEENS1_10collective14CollectiveConvINS1_46MainloopSm90TmaGmmaWarpSpecializedImplicitGemmILS5_2ELi9ELi2EN4cute5tupleIJNSA_1CILi1EEESD_SD_EEENS1_36KernelImplicitTmaWarpSpecializedSm90ELi1EEENSB_IJNSC_ILi128EEENSB_IJNSC_ILi64EEEEEESJ_EEENS_10bfloat16_tESL_NSA_8TiledMMAINSA_8MMA_AtomIJNSA_4SM904GMMA27MMA_64x64x16_F32BF16BF16_SSILNSP_5MajorE1ELSR_1ELNSP_7ScaleInE1ELSS_1EEEEEENSA_6LayoutISE_NSB_IJNSC_ILi0EEESW_SW_EEEEENSB_IJNSA_10UnderscoreESZ_SZ_EEEEENS7_6detail26Sm90ImplicitGemmTileTraitsINSA_13SM90_TMA_LOADENSA_14ComposedLayoutINSA_7SwizzleILi3ELi4ELi3EEENSA_18smem_ptr_flag_bitsILi16EEENSV_INSB_IJNSB_IJSI_NSC_ILi2EEEEEENSB_IJNSC_ILi8EEES1C_EEENSB_IJSD_NSC_ILi9EEEEEEEEENSB_IJNSB_IJSD_NSC_ILi4096EEEEEENSB_IJSI_NSC_ILi512EEEEEENSB_IJSW_NSC_ILi8192EEEEEEEEEEEEEvEENS13_INSA_20SM90_TMA_LOAD_IM2COLENS15_IS17_S19_NSV_INSB_IJNSB_IJSI_SD_EEES1D_S1F_EEENSB_IJNSB_IJSD_SW_EEES1K_NSB_IJSW_S1H_EEEEEEEEEEvEEEENS_8epilogue10collective6detail29Sm90TmaWarpSpecializedAdapterINS22_15DefaultEpilogueISL_NSB_IJlNSB_IJSD_llEEESW_EEES27_NS21_6thread17LinearCombinationISL_Li1EffLNS28_9ScaleType4KindE0ELNS_15FloatRoundStyleE2ESL_EENS_4gemm15EpilogueDefaultEEEEEvvEEEEvNT_6ParamsE --------------------------
	.section	.text._ZN7cutlass13device_kernelINS_4conv6kernel13ConvUniversalINS1_16ConvProblemShapeILNS1_8OperatorE2ELi2EEENS1_10collective14CollectiveConvINS1_46MainloopSm90TmaGmmaWarpSpecializedImplicitGemmILS5_2ELi9ELi2EN4cute5tupleIJNSA_1CILi1EEESD_SD_EEENS1_36KernelImplicitTmaWarpSpecializedSm90ELi1EEENSB_IJNSC_ILi128EEENSB_IJNSC_ILi64EEEEEESJ_EEENS_10bfloat16_tESL_NSA_8TiledMMAINSA_8MMA_AtomIJNSA_4SM904GMMA27MMA_64x64x16_F32BF16BF16_SSILNSP_5MajorE1ELSR_1ELNSP_7ScaleInE1ELSS_1EEEEEENSA_6LayoutISE_NSB_IJNSC_ILi0EEESW_SW_EEEEENSB_IJNSA_10UnderscoreESZ_SZ_EEEEENS7_6detail26Sm90ImplicitGemmTileTraitsINSA_13SM90_TMA_LOADENSA_14ComposedLayoutINSA_7SwizzleILi3ELi4ELi3EEENSA_18smem_ptr_flag_bitsILi16EEENSV_INSB_IJNSB_IJSI_NSC_ILi2EEEEEENSB_IJNSC_ILi8EEES1C_EEENSB_IJSD_NSC_ILi9EEEEEEEEENSB_IJNSB_IJSD_NSC_ILi4096EEEEEENSB_IJSI_NSC_ILi512EEEEEENSB_IJSW_NSC_ILi8192EEEEEEEEEEEEEvEENS13_INSA_20SM90_TMA_LOAD_IM2COLENS15_IS17_S19_NSV_INSB_IJNSB_IJSI_SD_EEES1D_S1F_EEENSB_IJNSB_IJSD_SW_EEES1K_NSB_IJSW_S1H_EEEEEEEEEEvEEEENS_8epilogue10collective6detail29Sm90TmaWarpSpecializedAdapterINS22_15DefaultEpilogueISL_NSB_IJlNSB_IJSD_llEEESW_EEES27_NS21_6thread17LinearCombinationISL_Li1EffLNS28_9ScaleType4KindE0ELNS_15FloatRoundStyleE2ESL_EENS_4gemm15EpilogueDefaultEEEEEvvEEEEvNT_6ParamsE,"ax",@progbits
	.align	128
.text._ZN7cutlass13device_kernelINS_4conv6kernel13ConvUniversalINS1_16ConvProblemShapeILNS1_8OperatorE2ELi2EEENS1_10collective14CollectiveConvINS1_46MainloopSm90TmaGmmaWarpSpecializedImplicitGemmILS5_2ELi9ELi2EN4cute5tupleIJNSA_1CILi1EEESD_SD_EEENS1_36KernelImplicitTmaWarpSpecializedSm90ELi1EEENSB_IJNSC_ILi128EEENSB_IJNSC_ILi64EEEEEESJ_EEENS_10bfloat16_tESL_NSA_8TiledMMAINSA_8MMA_AtomIJNSA_4SM904GMMA27MMA_64x64x16_F32BF16BF16_SSILNSP_5MajorE1ELSR_1ELNSP_7ScaleInE1ELSS_1EEEEEENSA_6LayoutISE_NSB_IJNSC_ILi0EEESW_SW_EEEEENSB_IJNSA_10UnderscoreESZ_SZ_EEEEENS7_6detail26Sm90ImplicitGemmTileTraitsINSA_13SM90_TMA_LOADENSA_14ComposedLayoutINSA_7SwizzleILi3ELi4ELi3EEENSA_18smem_ptr_flag_bitsILi16EEENSV_INSB_IJNSB_IJSI_NSC_ILi2EEEEEENSB_IJNSC_ILi8EEES1C_EEENSB_IJSD_NSC_ILi9EEEEEEEEENSB_IJNSB_IJSD_NSC_ILi4096EEEEEENSB_IJSI_NSC_ILi512EEEEEENSB_IJSW_NSC_ILi8192EEEEEEEEEEEEEvEENS13_INSA_20SM90_TMA_LOAD_IM2COLENS15_IS17_S19_NSV_INSB_IJNSB_IJSI_SD_EEES1D_S1F_EEENSB_IJNSB_IJSD_SW_EEES1K_NSB_IJSW_S1H_EEEEEEEEEEvEEEENS_8epilogue10collective6detail29Sm90TmaWarpSpecializedAdapterINS22_15DefaultEpilogueISL_NSB_IJlNSB_IJSD_llEEESW_EEES27_NS21_6thread17LinearCombinationISL_Li1EffLNS28_9ScaleType4KindE0ELNS_15FloatRoundStyleE2ESL_EENS_4gemm15EpilogueDefaultEEEEEvvEEEEvNT_6ParamsE:
        .type           _ZN7cutlass13device_kernelINS_4conv6kernel13ConvUniversalINS1_16ConvProblemShapeILNS1_8OperatorE2ELi2EEENS1_10collective14CollectiveConvINS1_46MainloopSm90TmaGmmaWarpSpecializedImplicitGemmILS5_2ELi9ELi2EN4cute5tupleIJNSA_1CILi1EEESD_SD_EEENS1_36KernelImplicitTmaWarpSpecializedSm90ELi1EEENSB_IJNSC_ILi128EEENSB_IJNSC_ILi64EEEEEESJ_EEENS_10bfloat16_tESL_NSA_8TiledMMAINSA_8MMA_AtomIJNSA_4SM904GMMA27MMA_64x64x16_F32BF16BF16_SSILNSP_5MajorE1ELSR_1ELNSP_7ScaleInE1ELSS_1EEEEEENSA_6LayoutISE_NSB_IJNSC_ILi0EEESW_SW_EEEEENSB_IJNSA_10UnderscoreESZ_SZ_EEEEENS7_6detail26Sm90ImplicitGemmTileTraitsINSA_13SM90_TMA_LOADENSA_14ComposedLayoutINSA_7SwizzleILi3ELi4ELi3EEENSA_18smem_ptr_flag_bitsILi16EEENSV_INSB_IJNSB_IJSI_NSC_ILi2EEEEEENSB_IJNSC_ILi8EEES1C_EEENSB_IJSD_NSC_ILi9EEEEEEEEENSB_IJNSB_IJSD_NSC_ILi4096EEEEEENSB_IJSI_NSC_ILi512EEEEEENSB_IJSW_NSC_ILi8192EEEEEEEEEEEEEvEENS13_INSA_20SM90_TMA_LOAD_IM2COLENS15_IS17_S19_NSV_INSB_IJNSB_IJSI_SD_EEES1D_S1F_EEENSB_IJNSB_IJSD_SW_EEES1K_NSB_IJSW_S1H_EEEEEEEEEEvEEEENS_8epilogue10collective6detail29Sm90TmaWarpSpecializedAdapterINS22_15DefaultEpilogueISL_NSB_IJlNSB_IJSD_llEEESW_EEES27_NS21_6thread17LinearCombinationISL_Li1EffLNS28_9ScaleType4KindE0ELNS_15FloatRoundStyleE2ESL_EENS_4gemm15EpilogueDefaultEEEEEvvEEEEvNT_6ParamsE,@function
        .size           _ZN7cutlass13device_kernelINS_4conv6kernel13ConvUniversalINS1_16ConvProblemShapeILNS1_8OperatorE2ELi2EEENS1_10collective14CollectiveConvINS1_46MainloopSm90TmaGmmaWarpSpecializedImplicitGemmILS5_2ELi9ELi2EN4cute5tupleIJNSA_1CILi1EEESD_SD_EEENS1_36KernelImplicitTmaWarpSpecializedSm90ELi1EEENSB_IJNSC_ILi128EEENSB_IJNSC_ILi64EEEEEESJ_EEENS_10bfloat16_tESL_NSA_8TiledMMAINSA_8MMA_AtomIJNSA_4SM904GMMA27MMA_64x64x16_F32BF16BF16_SSILNSP_5MajorE1ELSR_1ELNSP_7ScaleInE1ELSS_1EEEEEENSA_6LayoutISE_NSB_IJNSC_ILi0EEESW_SW_EEEEENSB_IJNSA_10UnderscoreESZ_SZ_EEEEENS7_6detail26Sm90ImplicitGemmTileTraitsINSA_13SM90_TMA_LOADENSA_14ComposedLayoutINSA_7SwizzleILi3ELi4ELi3EEENSA_18smem_ptr_flag_bitsILi16EEENSV_INSB_IJNSB_IJSI_NSC_ILi2EEEEEENSB_IJNSC_ILi8EEES1C_EEENSB_IJSD_NSC_ILi9EEEEEEEEENSB_IJNSB_IJSD_NSC_ILi4096EEEEEENSB_IJSI_NSC_ILi512EEEEEENSB_IJSW_NSC_ILi8192EEEEEEEEEEEEEvEENS13_INSA_20SM90_TMA_LOAD_IM2COLENS15_IS17_S19_NSV_INSB_IJNSB_IJSI_SD_EEES1D_S1F_EEENSB_IJNSB_IJSD_SW_EEES1K_NSB_IJSW_S1H_EEEEEEEEEEvEEEENS_8epilogue10collective6detail29Sm90TmaWarpSpecializedAdapterINS22_15DefaultEpilogueISL_NSB_IJlNSB_IJSD_llEEESW_EEES27_NS21_6thread17LinearCombinationISL_Li1EffLNS28_9ScaleType4KindE0ELNS_15FloatRoundStyleE2ESL_EENS_4gemm15EpilogueDefaultEEEEEvvEEEEvNT_6ParamsE,(.L_x_161 - _ZN7cutlass13device_kernelINS_4conv6kernel13ConvUniversalINS1_16ConvProblemShapeILNS1_8OperatorE2ELi2EEENS1_10collective14CollectiveConvINS1_46MainloopSm90TmaGmmaWarpSpecializedImplicitGemmILS5_2ELi9ELi2EN4cute5tupleIJNSA_1CILi1EEESD_SD_EEENS1_36KernelImplicitTmaWarpSpecializedSm90ELi1EEENSB_IJNSC_ILi128EEENSB_IJNSC_ILi64EEEEEESJ_EEENS_10bfloat16_tESL_NSA_8TiledMMAINSA_8MMA_AtomIJNSA_4SM904GMMA27MMA_64x64x16_F32BF16BF16_SSILNSP_5MajorE1ELSR_1ELNSP_7ScaleInE1ELSS_1EEEEEENSA_6LayoutISE_NSB_IJNSC_ILi0EEESW_SW_EEEEENSB_IJNSA_10UnderscoreESZ_SZ_EEEEENS7_6detail26Sm90ImplicitGemmTileTraitsINSA_13SM90_TMA_LOADENSA_14ComposedLayoutINSA_7SwizzleILi3ELi4ELi3EEENSA_18smem_ptr_flag_bitsILi16EEENSV_INSB_IJNSB_IJSI_NSC_ILi2EEEEEENSB_IJNSC_ILi8EEES1C_EEENSB_IJSD_NSC_ILi9EEEEEEEEENSB_IJNSB_IJSD_NSC_ILi4096EEEEEENSB_IJSI_NSC_ILi512EEEEEENSB_IJSW_NSC_ILi8192EEEEEEEEEEEEEvEENS13_INSA_20SM90_TMA_LOAD_IM2COLENS15_IS17_S19_NSV_INSB_IJNSB_IJSI_SD_EEES1D_S1F_EEENSB_IJNSB_IJSD_SW_EEES1K_NSB_IJSW_S1H_EEEEEEEEEEvEEEENS_8epilogue10collective6detail29Sm90TmaWarpSpecializedAdapterINS22_15DefaultEpilogueISL_NSB_IJlNSB_IJSD_llEEESW_EEES27_NS21_6thread17LinearCombinationISL_Li1EffLNS28_9ScaleType4KindE0ELNS_15FloatRoundStyleE2ESL_EENS_4gemm15EpilogueDefaultEEEEEvvEEEEvNT_6ParamsE)
        .other          _ZN7cutlass13device_kernelINS_4conv6kernel13ConvUniversalINS1_16ConvProblemShapeILNS1_8OperatorE2ELi2EEENS1_10collective14CollectiveConvINS1_46MainloopSm90TmaGmmaWarpSpecializedImplicitGemmILS5_2ELi9ELi2EN4cute5tupleIJNSA_1CILi1EEESD_SD_EEENS1_36KernelImplicitTmaWarpSpecializedSm90ELi1EEENSB_IJNSC_ILi128EEENSB_IJNSC_ILi64EEEEEESJ_EEENS_10bfloat16_tESL_NSA_8TiledMMAINSA_8MMA_AtomIJNSA_4SM904GMMA27MMA_64x64x16_F32BF16BF16_SSILNSP_5MajorE1ELSR_1ELNSP_7ScaleInE1ELSS_1EEEEEENSA_6LayoutISE_NSB_IJNSC_ILi0EEESW_SW_EEEEENSB_IJNSA_10UnderscoreESZ_SZ_EEEEENS7_6detail26Sm90ImplicitGemmTileTraitsINSA_13SM90_TMA_LOADENSA_14ComposedLayoutINSA_7SwizzleILi3ELi4ELi3EEENSA_18smem_ptr_flag_bitsILi16EEENSV_INSB_IJNSB_IJSI_NSC_ILi2EEEEEENSB_IJNSC_ILi8EEES1C_EEENSB_IJSD_NSC_ILi9EEEEEEEEENSB_IJNSB_IJSD_NSC_ILi4096EEEEEENSB_IJSI_NSC_ILi512EEEEEENSB_IJSW_NSC_ILi8192EEEEEEEEEEEEEvEENS13_INSA_20SM90_TMA_LOAD_IM2COLENS15_IS17_S19_NSV_INSB_IJNSB_IJSI_SD_EEES1D_S1F_EEENSB_IJNSB_IJSD_SW_EEES1K_NSB_IJSW_S1H_EEEEEEEEEEvEEEENS_8epilogue10collective6detail29Sm90TmaWarpSpecializedAdapterINS22_15DefaultEpilogueISL_NSB_IJlNSB_IJSD_llEEESW_EEES27_NS21_6thread17LinearCombinationISL_Li1EffLNS28_9ScaleType4KindE0ELNS_15FloatRoundStyleE2ESL_EENS_4gemm15EpilogueDefaultEEEEEvvEEEEvNT_6ParamsE,@"STO_CUDA_ENTRY STV_DEFAULT"
_ZN7cutlass13device_kernelINS_4conv6kernel13ConvUniversalINS1_16ConvProblemShapeILNS1_8OperatorE2ELi2EEENS1_10collective14CollectiveConvINS1_46MainloopSm90TmaGmmaWarpSpecializedImplicitGemmILS5_2ELi9ELi2EN4cute5tupleIJNSA_1CILi1EEESD_SD_EEENS1_36KernelImplicitTmaWarpSpecializedSm90ELi1EEENSB_IJNSC_ILi128EEENSB_IJNSC_ILi64EEEEEESJ_EEENS_10bfloat16_tESL_NSA_8TiledMMAINSA_8MMA_AtomIJNSA_4SM904GMMA27MMA_64x64x16_F32BF16BF16_SSILNSP_5MajorE1ELSR_1ELNSP_7ScaleInE1ELSS_1EEEEEENSA_6LayoutISE_NSB_IJNSC_ILi0EEESW_SW_EEEEENSB_IJNSA_10UnderscoreESZ_SZ_EEEEENS7_6detail26Sm90ImplicitGemmTileTraitsINSA_13SM90_TMA_LOADENSA_14ComposedLayoutINSA_7SwizzleILi3ELi4ELi3EEENSA_18smem_ptr_flag_bitsILi16EEENSV_INSB_IJNSB_IJSI_NSC_ILi2EEEEEENSB_IJNSC_ILi8EEES1C_EEENSB_IJSD_NSC_ILi9EEEEEEEEENSB_IJNSB_IJSD_NSC_ILi4096EEEEEENSB_IJSI_NSC_ILi512EEEEEENSB_IJSW_NSC_ILi8192EEEEEEEEEEEEEvEENS13_INSA_20SM90_TMA_LOAD_IM2COLENS15_IS17_S19_NSV_INSB_IJNSB_IJSI_SD_EEES1D_S1F_EEENSB_IJNSB_IJSD_SW_EEES1K_NSB_IJSW_S1H_EEEEEEEEEEvEEEENS_8epilogue10collective6detail29Sm90TmaWarpSpecializedAdapterINS22_15DefaultEpilogueISL_NSB_IJlNSB_IJSD_llEEESW_EEES27_NS21_6thread17LinearCombinationISL_Li1EffLNS28_9ScaleType4KindE0ELNS_15FloatRoundStyleE2ESL_EENS_4gemm15EpilogueDefaultEEEEEvvEEEEvNT_6ParamsE:
[----:B------:R-:W-:Y:S01]  /*0000*/  LDC R1, c[0x0][0x28] ;  /* 0x00000a00ff017b82 */ /* 0x000fe20000000800 */
[----:B------:R-:W0:Y:S01]  /*0010*/  S2R R9, SR_TID.X ;  /* 0x0000000000097919 */ /* 0x000e220000002100 */
[----:B------:R-:W-:Y:S01]  /*0020*/  ELECT P0, URZ, PT ;  /* 0x00000000003f782f */ /* 0x000fe20003800000 */
[----:B------:R-:W-:Y:S01]  /*0030*/  BSSY B0, `(.L_x_0) ;  /* 0x000000f000007945 */ /* 0x000fe20003800000 */
[--C-:B0-----:R-:W-:Y:S02]  /*0040*/  SHF.R.U32.HI R0, RZ, 0x5, R9.reuse ;  /* 0x00000005ff007819 */ /* 0x101fe40000011609 */
[----:B------:R-:W-:-:S03]  /*0050*/  SHF.R.U32.HI R3, RZ, 0x7, R9 ;  /* 0x00000007ff037819 */ /* 0x000fc60000011609 */
[----:B------:R-:W0:Y:S04]  /*0060*/  SHFL.IDX PT, R2, R0, RZ, 0x1f ;  /* 0x00001fff00027589 */ /* 0x000e2800000e0000 */
[----:B------:R1:W2:Y:S01]  /*0070*/  SHFL.IDX PT, R5, R3, RZ, 0x1f ;  /* 0x00001fff03057589 */ /* 0x0002a200000e0000 */
[----:B0-----:R-:W-:-:S13]  /*0080*/  ISETP.NE.OR P0, PT, R2, RZ, !P0 ;  /* 0x000000ff0200720c */ /* 0x001fda0004705670 */
[----:B-12---:R-:W-:Y:S05]  /*0090*/  @P0 BRA `(.L_x_1) ;  /* 0x0000000000200947 */ /* 0x006fea0003800000 */
[----:B------:R-:W-:Y:S02]  /*00a0*/  ULDC.64 UR4, c[0x0][0x198] ;  /* 0x0000660000047ab9 */ /* 0x000fe40000000a00 */
[----:B------:R-:W-:Y:S02]  /*00b0*/  UIADD3 UR6, UP0, UR4, 0xf0, URZ ;  /* 0x000000f004067890 */ /* 0x000fe4000ff1e03f */
[----:B------:R-:W-:Y:S02]  /*00c0*/  UIADD3 UR4, UP1, UR4, 0x1f0, URZ ;  /* 0x000001f004047890 */ /* 0x000fe4000ff3e03f */
[----:B------:R-:W-:Y:S02]  /*00d0*/  UIADD3.X UR7, URZ, UR5, URZ, UP0, !UPT ;  /* 0x000000053f077290 */ /* 0x000fe400087fe43f */
[----:B------:R-:W-:-:S07]  /*00e0*/  UIADD3.X UR5, URZ, UR5, URZ, UP1, !UPT ;  /* 0x000000053f057290 */ /* 0x000fce0008ffe43f */
[----:B------:R0:W-:Y:S02]  /*00f0*/  UTMACCTL.PF [UR6] ;  /* 0x00000000060079b9 */ /* 0x0001e40008040000 */
[----:B------:R0:W-:Y:S02]  /*0100*/  UTMACCTL.PF [UR4] ;  /* 0x00000000040079b9 */ /* 0x0001e40008040000 */
[----:B0-----:R-:W-:Y:S01]  /*0110*/  NOP ;  /* 0x0000000000007918 */ /* 0x001fe20000000000 */
.L_x_1:
[----:B------:R-:W-:Y:S05]  /*0120*/  BSYNC B0 ;  /* 0x0000000000007941 */ /* 0x000fea0003800000 */
.L_x_0:
[----:B------:R-:W0:Y:S01]  /*0130*/  SHFL.IDX PT, R0, R0, RZ, 0x1f ;  /* 0x00001fff00007589 */ /* 0x000e2200000e0000 */
[----:B------:R-:W-:-:S04]  /*0140*/  SHF.R.S32.HI R3, RZ, 0x1f, R2 ;  /* 0x0000001fff037819 */ /* 0x000fc80000011402 */
[----:B------:R-:W-:Y:S02]  /*0150*/  LEA.HI R3, R3, R2, RZ, 0x2 ;  /* 0x0000000203037211 */ /* 0x000fe400078f10ff */
[----:B0-----:R-:W-:-:S13]  /*0160*/  ISETP.NE.AND P0, PT, R0, RZ, PT ;  /* 0x000000ff0000720c */ /* 0x001fda0003f05270 */
[----:B------:R-:W-:Y:S05]  /*0170*/  @P0 BRA `(.L_x_2) ;  /* 0x00000000008c0947 */ /* 0x000fea0003800000 */
[----:B------:R-:W-:Y:S01]  /*0180*/  ELECT P0, URZ, PT ;  /* 0x00000000003f782f */ /* 0x000fe20003800000 */
[----:B------:R-:W-:-:S12]  /*0190*/  BSSY B0, `(.L_x_2) ;  /* 0x0000021000007945 */ /* 0x000fd80003800000 */
[----:B------:R-:W-:Y:S05]  /*01a0*/  @!P0 BRA `(.L_x_3) ;  /* 0x00000000007c8947 */ /* 0x000fea0003800000 */
[----:B------:R-:W0:Y:S01]  /*01b0*/  S2UR UR8, SR_CgaCtaId ;  /* 0x00000000000879c3 */ /* 0x000e220000008800 */
[----:B------:R-:W-:Y:S01]  /*01c0*/  UMOV UR4, 0x400 ;  /* 0x0000040000047882 */ /* 0x000fe20000000000 */
[----:B------:R-:W-:Y:S01]  /*01d0*/  UMOV UR5, 0x1 ;  /* 0x0000000100057882 */ /* 0x000fe20000000000 */
[----:B------:R-:W-:Y:S02]  /*01e0*/  UMOV UR6, 0x80 ;  /* 0x0000008000067882 */ /* 0x000fe40000000000 */
[----:B------:R-:W-:-:S04]  /*01f0*/  UIADD3 UR6, -UR6, 0x100000, URZ ;  /* 0x0010000006067890 */ /* 0x000fc8000fffe13f */
[----:B------:R-:W-:Y:S02]  /*0200*/  USHF.L.U32 UR7, UR6, 0xb, URZ ;  /* 0x0000000b06077899 */ /* 0x000fe4000800063f */
[----:B------:R-:W-:Y:S02]  /*0210*/  USHF.L.U32 UR6, UR6, 0x1, URZ ;  /* 0x0000000106067899 */ /* 0x000fe4000800063f */
[----:B0-----:R-:W-:Y:S02]  /*0220*/  ULEA UR8, UR8, UR4, 0x18 ;  /* 0x0000000408087291 */ /* 0x001fe4000f8ec03f */
[----:B------:R-:W-:-:S04]  /*0230*/  UIADD3 UR4, -UR5, 0x100000, URZ ;  /* 0x0010000005047890 */ /* 0x000fc8000fffe13f */
[----:B------:R-:W-:Y:S02]  /*0240*/  USHF.L.U32 UR5, UR4, 0xb, URZ ;  /* 0x0000000b04057899 */ /* 0x000fe4000800063f */
[----:B------:R-:W-:Y:S01]  /*0250*/  USHF.L.U32 UR4, UR4, 0x1, URZ ;  /* 0x0000000104047899 */ /* 0x000fe2000800063f */
[----:B------:R-:W0:Y:S11]  /*0260*/  FENCE.VIEW.ASYNC.S ;  /* 0x00000000000073c6 */ /* 0x000e360000000000 */
[----:B0-----:R0:W1:Y:S01]  /*0270*/  SYNCS.EXCH.64 URZ, [UR8+0x36000], UR4 ;  /* 0x03600004083f75b2 */ /* 0x0010620008000100 */
[----:B------:R0:W2:Y:S01]  /*0280*/  SYNCS.EXCH.64 URZ, [UR8+0x36048], UR6 ;  /* 0x03604806083f75b2 */ /* 0x0000a20008000100 */
[----:B------:R0:W3:Y:S01]  /*0290*/  SYNCS.EXCH.64 URZ, [UR8+0x36008], UR4 ;  /* 0x03600804083f75b2 */ /* 0x0000e20008000100 */
[----:B------:R0:W4:Y:S01]  /*02a0*/  SYNCS.EXCH.64 URZ, [UR8+0x36050], UR6 ;  /* 0x03605006083f75b2 */ /* 0x0001220008000100 */
[----:B------:R0:W0:Y:S01]  /*02b0*/  SYNCS.EXCH.64 URZ, [UR8+0x36010], UR4 ;  /* 0x03601004083f75b2 */ /* 0x0000220008000100 */
        /* <DEDUP_REMOVED lines=13> */
[----:B------:R-:W-:Y:S01]  /*0390*/  NOP ;  /* 0x0000000000007918 */ /* 0x000fe20000000000 */
.L_x_3:
[----:B0-----:R-:W-:Y:S05]  /*03a0*/  BSYNC B0 ;  /* 0x0000000000007941 */ /* 0x001fea0003800000 */
.L_x_2:
[----:B------:R-:W-:Y:S01]  /*03b0*/  ULDC.64 UR4, c[0x0][0x598] ;  /* 0x0001660000047ab9 */ /* 0x000fe20000000a00 */
[----:B------:R-:W-:Y:S01]  /*03c0*/  LOP3.LUT R3, R3, 0xfffffffc, RZ, 0xc0, !PT ;  /* 0xfffffffc03037812 */ /* 0x000fe200078ec0ff */
[----:B------:R-:W-:Y:S01]  /*03d0*/  NOP ;  /* 0x0000000000007918 */ /* 0x000fe20000000000 */
[----:B------:R-:W-:Y:S01]  /*03e0*/  ISETP.NE.U32.AND P0, PT, RZ, UR4, PT ;  /* 0x00000004ff007c0c */ /* 0x000fe2000bf05070 */
[----:B------:R-:W-:Y:S01]  /*03f0*/  NOP ;  /* 0x0000000000007918 */ /* 0x000fe20000000000 */
[----:B-1234-:R-:W-:Y:S01]  /*0400*/  BAR.SYNC.DEFER_BLOCKING 0x0 ;  /* 0x0000000000007b1d */ /* 0x01efe20000010000 */
[----:B------:R-:W-:Y:S01]  /*0410*/  IMAD.IADD R4, R2, 0x1, -R3 ;  /* 0x0000000102047824 */ /* 0x000fe200078e0a03 */
[----:B------:R-:W-:Y:S02]  /*0420*/  ISETP.NE.AND.EX P0, PT, RZ, UR5, PT, P0 ;  /* 0x00000005ff007c0c */ /* 0x000fe4000bf05300 */
[C---:B------:R-:W-:Y:S02]  /*0430*/  ISETP.NE.AND P2, PT, R5.reuse, 0x1, PT ;  /* 0x000000010500780c */ /* 0x040fe40003f45270 */
[----:B------:R-:W-:Y:S01]  /*0440*/  LOP3.LUT P1, RZ, R5, R4, RZ, 0xfc, !PT ;  /* 0x0000000405ff7212 */ /* 0x000fe2000782fcff */
[----:B------:R-:W-:-:S03]  /*0450*/  ULDC.64 UR12, c[0x0][0x208] ;  /* 0x00008200000c7ab9 */ /* 0x000fc60000000a00 */
[----:B------:R-:W-:-:S04]  /*0460*/  SEL R0, RZ, 0x1, P1 ;  /* 0x00000001ff007807 */ /* 0x000fc80000800000 */
[----:B------:R-:W-:Y:S01]  /*0470*/  SEL R0, R0, 0x2, P2 ;  /* 0x0000000200007807 */ /* 0x000fe20001000000 */
[----:B------:R-:W-:Y:S06]  /*0480*/  @!P0 BRA `(.L_x_4) ;  /* 0x00000000001c8947 */ /* 0x000fec0003800000 */
[----:B------:R-:W0:Y:S02]  /*0490*/  LDC.64 R2, c[0x0][0x598] ;  /* 0x00016600ff027b82 */ /* 0x000e240000000a00 */
[----:B0-----:R-:W2:Y:S02]  /*04a0*/  LDG.E.64 R2, desc[UR12][R2.64] ;  /* 0x0000000c02027981 */ /* 0x001ea4000c1e1b00 */
[----:B--2---:R-:W-:-:S04]  /*04b0*/  ISETP.NE.U32.AND P0, PT, R2, RZ, PT ;  /* 0x000000ff0200720c */ /* 0x004fc80003f05070 */
[----:B------:R-:W-:-:S13]  /*04c0*/  ISETP.NE.AND.EX P0, PT, R3, RZ, PT, P0 ;  /* 0x000000ff0300720c */ /* 0x000fda0003f05300 */
[----:B------:R-:W-:Y:S05]  /*04d0*/  @!P0 BRA `(.L_x_4) ;  /* 0x0000000000088947 */ /* 0x000fea0003800000 */
[----:B------:R2:W5:Y:S01]  /*04e0*/  LD.E R16, desc[UR12][R2.64] ;  /* 0x0000000c02107980 */ /* 0x000562000c101900 */
[----:B------:R-:W-:Y:S05]  /*04f0*/  BRA `(.L_x_5) ;  /* 0x0000000000207947 */ /* 0x000fea0003800000 */
.L_x_4:
[----:B------:R-:W-:Y:S02]  /*0500*/  ULDC.64 UR4, c[0x0][0x588] ;  /* 0x0001620000047ab9 */ /* 0x000fe40000000a00 */
[----:B------:R-:W-:-:S04]  /*0510*/  ISETP.NE.U32.AND P0, PT, RZ, UR4, PT ;  /* 0x00000004ff007c0c */ /* 0x000fc8000bf05070 */
[----:B------:R-:W-:-:S13]  /*0520*/  ISETP.NE.AND.EX P0, PT, RZ, UR5, PT, P0 ;  /* 0x00000005ff007c0c */ /* 0x000fda000bf05300 */
[----:B------:R-:W-:Y:S05]  /*0530*/  @!P0 BRA `(.L_x_6) ;  /* 0x00000000000c8947 */ /* 0x000fea0003800000 */
[----:B------:R-:W0:Y:S02]  /*0540*/  LDC.64 R16, c[0x0][0x588] ;  /* 0x00016200ff107b82 */ /* 0x000e240000000a00 */
[----:B0-----:R0:W5:Y:S01]  /*0550*/  LDG.E R16, desc[UR12][R16.64] ;  /* 0x0000000c10107981 */ /* 0x001162000c1e1900 */
[----:B------:R-:W-:Y:S05]  /*0560*/  BRA `(.L_x_5) ;  /* 0x0000000000047947 */ /* 0x000fea0003800000 */
.L_x_6:
[----:B------:R-:W1:Y:S02]  /*0570*/  LDC R16, c[0x0][0x580] ;  /* 0x00016000ff107b82 */ /* 0x000e640000000800 */
.L_x_5:
[----:B------:R-:W-:Y:S02]  /*0580*/  ULDC.64 UR4, c[0x0][0x5a0] ;  /* 0x0001680000047ab9 */ /* 0x000fe40000000a00 */
[----:B------:R-:W-:-:S04]  /*0590*/  ISETP.NE.U32.AND P0, PT, RZ, UR4, PT ;  /* 0x00000004ff007c0c */ /* 0x000fc8000bf05070 */
[----:B------:R-:W-:-:S13]  /*05a0*/  ISETP.NE.AND.EX P0, PT, RZ, UR5, PT, P0 ;  /* 0x00000005ff007c0c */ /* 0x000fda000bf05300 */
[----:B------:R-:W-:Y:S05]  /*05b0*/  @!P0 BRA `(.L_x_7) ;  /* 0x00000000001c8947 */ /* 0x000fea0003800000 */
[----:B--2---:R-:W2:Y:S02]  /*05c0*/  LDC.64 R2, c[0x0][0x5a0] ;  /* 0x00016800ff027b82 */ /* 0x004ea40000000a00 */
[----:B--2---:R-:W2:Y:S02]  /*05d0*/  LDG.E.64 R2, desc[UR12][R2.64] ;  /* 0x0000000c02027981 */ /* 0x004ea4000c1e1b00 */
[----:B--2---:R-:W-:-:S04]  /*05e0*/  ISETP.NE.U32.AND P0, PT, R2, RZ, PT ;  /* 0x000000ff0200720c */ /* 0x004fc80003f05070 */
[----:B------:R-:W-:-:S13]  /*05f0*/  ISETP.NE.AND.EX P0, PT, R3, RZ, PT, P0 ;  /* 0x000000ff0300720c */ /* 0x000fda0003f05300 */
[----:B------:R-:W-:Y:S05]  /*0600*/  @!P0 BRA `(.L_x_7) ;  /* 0x0000000000088947 */ /* 0x000fea0003800000 */
[----:B------:R2:W5:Y:S01]  /*0610*/  LD.E R22, desc[UR12][R2.64] ;  /* 0x0000000c02167980 */ /* 0x000562000c101900 */
[----:B------:R-:W-:Y:S05]  /*0620*/  BRA `(.L_x_8) ;  /* 0x0000000000207947 */ /* 0x000fea0003800000 */
.L_x_7:
[----:B------:R-:W-:Y:S02]  /*0630*/  ULDC.64 UR4, c[0x0][0x590] ;  /* 0x0001640000047ab9 */ /* 0x000fe40000000a00 */
[----:B------:R-:W-:-:S04]  /*0640*/  ISETP.NE.U32.AND P0, PT, RZ, UR4, PT ;  /* 0x00000004ff007c0c */ /* 0x000fc8000bf05070 */
[----:B------:R-:W-:-:S13]  /*0650*/  ISETP.NE.AND.EX P0, PT, RZ, UR5, PT, P0 ;  /* 0x00000005ff007c0c */ /* 0x000fda000bf05300 */
[----:B------:R-:W-:Y:S05]  /*0660*/  @!P0 BRA `(.L_x_9) ;  /* 0x00000000000c8947 */ /* 0x000fea0003800000 */
[----:B------:R-:W3:Y:S02]  /*0670*/  LDC.64 R22, c[0x0][0x590] ;  /* 0x00016400ff167b82 */ /* 0x000ee40000000a00 */
[----:B---3--:R4:W5:Y:S01]  /*0680*/  LDG.E R22, desc[UR12][R22.64] ;  /* 0x0000000c16167981 */ /* 0x008962000c1e1900 */
[----:B------:R-:W-:Y:S05]  /*0690*/  BRA `(.L_x_8) ;  /* 0x0000000000047947 */ /* 0x000fea0003800000 */
.L_x_9:
[----:B------:R-:W3:Y:S02]  /*06a0*/  LDC R22, c[0x0][0x584] ;  /* 0x00016100ff167b82 */ /* 0x000ee40000000800 */
.L_x_8:
[----:B--2---:R-:W2:Y:S01]  /*06b0*/  LDC R2, c[0x0][0x4c0] ;  /* 0x00013000ff027b82 */ /* 0x004ea20000000800 */
[----:B------:R-:W0:Y:S07]  /*06c0*/  S2R R10, SR_CTAID.Y ;  /* 0x00000000000a7919 */ /* 0x000e2e0000002600 */
[----:B------:R-:W1:Y:S01]  /*06d0*/  LDC R19, c[0x0][0x4c4] ;  /* 0x00013100ff137b82 */ /* 0x000e620000000800 */
[----:B--2---:R-:W-:-:S05]  /*06e0*/  VIADD R2, R2, 0x3f ;  /* 0x0000003f02027836 */ /* 0x004fca0000000000 */
[----:B------:R-:W-:Y:S02]  /*06f0*/  SHF.R.S32.HI R3, RZ, 0x1f, R2 ;  /* 0x0000001fff037819 */ /* 0x000fe40000011402 */
[----:B-1----:R-:W-:Y:S02]  /*0700*/  IABS R13, R19 ;  /* 0x00000013000d7213 */ /* 0x002fe40000000000 */
[----:B------:R-:W-:-:S04]  /*0710*/  LEA.HI R3, R3, R2, RZ, 0x6 ;  /* 0x0000000203037211 */ /* 0x000fc800078f30ff */
[----:B------:R-:W-:-:S04]  /*0720*/  SHF.R.S32.HI R95, RZ, 0x6, R3 ;  /* 0x00000006ff5f7819 */ /* 0x000fc80000011403 */
[-C--:B------:R-:W-:Y:S02]  /*0730*/  IABS R12, R95.reuse ;  /* 0x0000005f000c7213 */ /* 0x080fe40000000000 */
[----:B------:R-:W-:Y:S02]  /*0740*/  IABS R8, R95 ;  /* 0x0000005f00087213 */ /* 0x000fe40000000000 */
[----:B------:R-:W1:Y:S03]  /*0750*/  I2F.RP R6, R12 ;  /* 0x0000000c00067306 */ /* 0x000e660000209400 */
[----:B------:R-:W-:-:S05]  /*0760*/  IMAD.MOV R11, RZ, RZ, -R8 ;  /* 0x000000ffff0b7224 */ /* 0x000fca00078e0a08 */
[----:B-1----:R-:W1:Y:S02]  /*0770*/  MUFU.RCP R6, R6 ;  /* 0x0000000600067308 */ /* 0x002e640000001000 */
[----:B-1----:R-:W-:Y:S01]  /*0780*/  VIADD R2, R6, 0xffffffe ;  /* 0x0ffffffe06027836 */ /* 0x002fe20000000000 */
[----:B0-----:R-:W-:-:S05]  /*0790*/  IABS R6, R10 ;  /* 0x0000000a00067213 */ /* 0x001fca0000000000 */
[----:B------:R0:W1:Y:S02]  /*07a0*/  F2I.FTZ.U32.TRUNC.NTZ R3, R2 ;  /* 0x0000000200037305 */ /* 0x000064000021f000 */
[----:B0-----:R-:W-:Y:S02]  /*07b0*/  IMAD.MOV.U32 R2, RZ, RZ, RZ ;  /* 0x000000ffff027224 */ /* 0x001fe400078e00ff */
[----:B-1----:R-:W-:-:S04]  /*07c0*/  IMAD.MOV R7, RZ, RZ, -R3 ;  /* 0x000000ffff077224 */ /* 0x002fc800078e0a03 */
[----:B------:R-:W-:-:S04]  /*07d0*/  IMAD R7, R7, R12, RZ ;  /* 0x0000000c07077224 */ /* 0x000fc800078e02ff */
[----:B------:R-:W-:Y:S02]  /*07e0*/  IMAD.HI.U32 R3, R3, R7, R2 ;  /* 0x0000000703037227 */ /* 0x000fe400078e0002 */
[----:B------:R-:W0:Y:S04]  /*07f0*/  I2F.RP R7, R13 ;  /* 0x0000000d00077306 */ /* 0x000e280000209400 */
[----:B------:R-:W-:-:S04]  /*0800*/  IMAD.HI.U32 R2, R3, R6, RZ ;  /* 0x0000000603027227 */ /* 0x000fc800078e00ff */
[----:B------:R-:W-:Y:S01]  /*0810*/  IMAD R3, R2, R11, R6 ;  /* 0x0000000b02037224 */ /* 0x000fe200078e0206 */
[----:B------:R-:W-:Y:S01]  /*0820*/  LOP3.LUT R6, R10, R95, RZ, 0x3c, !PT ;  /* 0x0000005f0a067212 */ /* 0x000fe200078e3cff */
[----:B------:R-:W1:Y:S03]  /*0830*/  LDC R11, c[0x0][0x290] ;  /* 0x0000a400ff0b7b82 */ /* 0x000e660000000800 */
[----:B------:R-:W-:Y:S01]  /*0840*/  ISETP.GT.U32.AND P1, PT, R12, R3, PT ;  /* 0x000000030c00720c */ /* 0x000fe20003f24070 */
[----:B0-----:R-:W0:Y:S01]  /*0850*/  MUFU.RCP R7, R7 ;  /* 0x0000000700077308 */ /* 0x001e220000001000 */
[----:B------:R-:W-:-:S11]  /*0860*/  ISETP.GE.AND P2, PT, R6, RZ, PT ;  /* 0x000000ff0600720c */ /* 0x000fd60003f46270 */
[----:B------:R-:W-:Y:S02]  /*0870*/  @!P1 IMAD.IADD R3, R3, 0x1, -R12 ;  /* 0x0000000103039824 */ /* 0x000fe400078e0a0c */
[----:B------:R-:W-:Y:S01]  /*0880*/  @!P1 VIADD R2, R2, 0x1 ;  /* 0x0000000102029836 */ /* 0x000fe20000000000 */
[----:B------:R-:W-:Y:S02]  /*0890*/  ISETP.NE.AND P1, PT, R95, RZ, PT ;  /* 0x000000ff5f00720c */ /* 0x000fe40003f25270 */
[----:B------:R-:W-:Y:S01]  /*08a0*/  ISETP.GE.U32.AND P0, PT, R3, R12, PT ;  /* 0x0000000c0300720c */ /* 0x000fe20003f06070 */
[----:B0-----:R-:W-:-:S04]  /*08b0*/  VIADD R8, R7, 0xffffffe ;  /* 0x0ffffffe07087836 */ /* 0x001fc80000000000 */
[----:B------:R-:W0:Y:S08]  /*08c0*/  F2I.FTZ.U32.TRUNC.NTZ R3, R8 ;  /* 0x0000000800037305 */ /* 0x000e30000021f000 */
[----:B------:R-:W-:-:S04]  /*08d0*/  @P0 VIADD R2, R2, 0x1 ;  /* 0x0000000102020836 */ /* 0x000fc80000000000 */
[----:B------:R-:W-:Y:S02]  /*08e0*/  IMAD.MOV.U32 R12, RZ, RZ, R2 ;  /* 0x000000ffff0c7224 */ /* 0x000fe400078e0002 */
[----:B0-----:R-:W-:Y:S02]  /*08f0*/  IMAD.MOV R2, RZ, RZ, -R3 ;  /* 0x000000ffff027224 */ /* 0x001fe400078e0a03 */
[----:B------:R-:W-:Y:S01]  /*0900*/  @!P2 IMAD.MOV R12, RZ, RZ, -R12 ;  /* 0x000000ffff0ca224 */ /* 0x000fe200078e0a0c */
[----:B------:R-:W-:Y:S01]  /*0910*/  @!P1 LOP3.LUT R12, RZ, R95, RZ, 0x33, !PT ;  /* 0x0000005fff0c9212 */ /* 0x000fe200078e33ff */
[----:B------:R-:W-:Y:S02]  /*0920*/  IMAD R7, R2, R13, RZ ;  /* 0x0000000d02077224 */ /* 0x000fe400078e02ff */
[----:B------:R-:W-:Y:S01]  /*0930*/  IMAD.MOV.U32 R2, RZ, RZ, RZ ;  /* 0x000000ffff027224 */ /* 0x000fe200078e00ff */
[----:B------:R-:W-:-:S03]  /*0940*/  IABS R6, R12 ;  /* 0x0000000c00067213 */ /* 0x000fc60000000000 */
[----:B------:R-:W-:-:S04]  /*0950*/  IMAD.HI.U32 R2, R3, R7, R2 ;  /* 0x0000000703027227 */ /* 0x000fc800078e0002 */
[----:B------:R-:W-:Y:S02]  /*0960*/  IMAD.MOV.U32 R3, RZ, RZ, R6 ;  /* 0x000000ffff037224 */ /* 0x000fe400078e0006 */
[----:B------:R-:W-:Y:S02]  /*0970*/  IMAD.MOV R6, RZ, RZ, -R12 ;  /* 0x000000ffff067224 */ /* 0x000fe400078e0a0c */
[----:B------:R-:W-:-:S04]  /*0980*/  IMAD.HI.U32 R94, R2, R3, RZ ;  /* 0x00000003025e7227 */ /* 0x000fc800078e00ff */
[----:B------:R-:W-:Y:S02]  /*0990*/  IMAD.MOV R2, RZ, RZ, -R94 ;  /* 0x000000ffff027224 */ /* 0x000fe400078e0a5e */
[----:B------:R-:W-:Y:S02]  /*09a0*/  IMAD R95, R95, R6, R10 ;  /* 0x000000065f5f7224 */ /* 0x000fe400078e020a */
[----:B------:R-:W-:-:S05]  /*09b0*/  IMAD R2, R13, R2, R3 ;  /* 0x000000020d027224 */ /* 0x000fca00078e0203 */
[----:B------:R-:W-:-:S13]  /*09c0*/  ISETP.GT.U32.AND P1, PT, R13, R2, PT ;  /* 0x000000020d00720c */ /* 0x000fda0003f24070 */
[----:B------:R-:W-:Y:S02]  /*09d0*/  @!P1 IMAD.IADD R2, R2, 0x1, -R13 ;  /* 0x0000000102029824 */ /* 0x000fe400078e0a0d */
[----:B------:R-:W-:Y:S01]  /*09e0*/  @!P1 VIADD R94, R94, 0x1 ;  /* 0x000000015e5e9836 */ /* 0x000fe20000000000 */
[----:B------:R-:W-:Y:S02]  /*09f0*/  ISETP.NE.AND P1, PT, R19, RZ, PT ;  /* 0x000000ff1300720c */ /* 0x000fe40003f25270 */
[----:B------:R-:W-:Y:S02]  /*0a00*/  ISETP.GE.U32.AND P0, PT, R2, R13, PT ;  /* 0x0000000d0200720c */ /* 0x000fe40003f06070 */
[----:B------:R-:W-:-:S04]  /*0a10*/  LOP3.LUT R2, R12, R19, RZ, 0x3c, !PT ;  /* 0x000000130c027212 */ /* 0x000fc800078e3cff */
[----:B------:R-:W-:Y:S01]  /*0a20*/  ISETP.GE.AND P2, PT, R2, RZ, PT ;  /* 0x000000ff0200720c */ /* 0x000fe20003f46270 */
[----:B-1----:R-:W-:-:S05]  /*0a30*/  VIADD R2, R11, 0x3f ;  /* 0x0000003f0b027836 */ /* 0x002fca0000000000 */
[----:B------:R-:W-:Y:S01]  /*0a40*/  SHF.R.S32.HI R3, RZ, 0x1f, R2 ;  /* 0x0000001fff037819 */ /* 0x000fe20000011402 */
[----:B------:R-:W-:Y:S01]  /*0a50*/  @P0 VIADD R94, R94, 0x1 ;  /* 0x000000015e5e0836 */ /* 0x000fe20000000000 */
[----:B------:R-:W-:Y:S02]  /*0a60*/  ISETP.NE.AND P0, PT, R5, RZ, PT ;  /* 0x000000ff0500720c */ /* 0x000fe40003f05270 */
[----:B------:R-:W-:-:S03]  /*0a70*/  LEA.HI R3, R3, R2, RZ, 0x6 ;  /* 0x0000000203037211 */ /* 0x000fc600078f30ff */
[----:B------:R-:W-:Y:S01]  /*0a80*/  @!P2 IMAD.MOV R94, RZ, RZ, -R94 ;  /* 0x000000ffff5ea224 */ /* 0x000fe200078e0a5e */
[----:B------:R-:W-:Y:S02]  /*0a90*/  @!P1 LOP3.LUT R94, RZ, R19, RZ, 0x33, !PT ;  /* 0x00000013ff5e9212 */ /* 0x000fe400078e33ff */
[----:B------:R-:W-:-:S03]  /*0aa0*/  SHF.R.S32.HI R7, RZ, 0x6, R3 ;  /* 0x00000006ff077819 */ /* 0x000fc60000011403 */
[----:B------:R-:W-:-:S04]  /*0ab0*/  IMAD.MOV R8, RZ, RZ, -R94 ;  /* 0x000000ffff087224 */ /* 0x000fc800078e0a5e */
[----:B------:R-:W-:Y:S01]  /*0ac0*/  IMAD R19, R19, R8, R12 ;  /* 0x0000000813137224 */ /* 0x000fe200078e020c */
[----:B------:R-:W-:Y:S06]  /*0ad0*/  @!P0 BRA `(.L_x_10) ;  /* 0x0000005800c88947 */ /* 0x000fec0003800000 */
[----:B------:R-:W-:-:S13]  /*0ae0*/  ISETP.NE.AND P0, PT, R5, 0x1, PT ;  /* 0x000000010500780c */ /* 0x000fda0003f05270 */
[----:B------:R-:W-:Y:S05]  /*0af0*/  @P0 EXIT ;  /* 0x000000000000094d */ /* 0x000fea0003800000 */
[----:B------:R-:W-:Y:S01]  /*0b00*/  ISETP.GE.AND P0, PT, R11, 0x1, PT ;  /* 0x000000010b00780c */ /* 0x000fe20003f06270 */
[----:B------:R-:W-:Y:S01]  /*0b10*/  UMOV UR4, URZ ;  /* 0x0000003f00047c82 */ /* 0x000fe20008000000 */
[----:B------:R-:W-:Y:S02]  /*0b20*/  CS2R R54, SRZ ;  /* 0x0000000000367805 */ /* 0x000fe4000001ff00 */
[----:B------:R-:W-:Y:S02]  /*0b30*/  CS2R R56, SRZ ;  /* 0x0000000000387805 */ /* 0x000fe4000001ff00 */
[----:B------:R-:W-:Y:S02]  /*0b40*/  CS2R R58, SRZ ;  /* 0x00000000003a7805 */ /* 0x000fe4000001ff00 */
[----:B------:R-:W-:Y:S02]  /*0b50*/  CS2R R60, SRZ ;  /* 0x00000000003c7805 */ /* 0x000fe4000001ff00 */
[----:B------:R-:W-:-:S02]  /*0b60*/  CS2R R62, SRZ ;  /* 0x00000000003e7805 */ /* 0x000fc4000001ff00 */
[----:B------:R-:W-:Y:S02]  /*0b70*/  CS2R R64, SRZ ;  /* 0x0000000000407805 */ /* 0x000fe4000001ff00 */
        /* <DEDUP_REMOVED lines=25> */
[----:B------:R-:W-:Y:S01]  /*0d10*/  CS2R R52, SRZ ;  /* 0x0000000000347805 */ /* 0x000fe2000001ff00 */
[----:B------:R-:W-:Y:S06]  /*0d20*/  @!P0 BRA `(.L_x_11) ;  /* 0x0000000000e08947 */ /* 0x000fec0003800000 */
[----:B------:R-:W-:-:S04]  /*0d30*/  LOP3.LUT R2, R0, 0x1, RZ, 0xfc, !PT ;  /* 0x0000000100027812 */ /* 0x000fc800078efcff */
[----:B------:R-:W-:-:S13]  /*0d40*/  ISETP.NE.AND P0, PT, R2, 0x3, PT ;  /* 0x000000030200780c */ /* 0x000fda0003f05270 */
[----:B------:R-:W-:Y:S05]  /*0d50*/  @!P0 BRA `(.L_x_12) ;  /* 0x0000000000048947 */ /* 0x000fea0003800000 */
[----:B------:R-:W-:Y:S01]  /*0d60*/  BPT.TRAP 0x1 ;  /* 0x000000040000795c */ /* 0x000fe20000300000 */
.L_x_12:
[----:B------:R-:W0:Y:S01]  /*0d70*/  S2UR UR5, SR_CgaCtaId ;  /* 0x00000000000579c3 */ /* 0x000e220000008800 */
[----:B------:R-:W-:Y:S01]  /*0d80*/  SHF.L.U32 R2, RZ, 0x1f, RZ ;  /* 0x0000001fff027819 */ /* 0x000fe200000006ff */
[----:B------:R-:W-:Y:S02]  /*0d90*/  UMOV UR4, 0x400 ;  /* 0x0000040000047882 */ /* 0x000fe40000000000 */
[----:B0-----:R-:W-:-:S12]  /*0da0*/  ULEA UR4, UR5, UR4, 0x18 ;  /* 0x0000000405047291 */ /* 0x001fd8000f8ec03f */
.L_x_13:
[----:B0-----:R-:W-:-:S04]  /*0db0*/  IMAD.U32 R3, RZ, RZ, UR4 ;  /* 0x00000004ff037e24 */ /* 0x001fc8000f8e00ff */
[----:B------:R0:W1:Y:S03]  /*0dc0*/  SYNCS.PHASECHK.TRANS64.TRYWAIT P0, [R3+URZ+0x36000], R2 ;  /* 0x03600002030075a7 */ /* 0x000066000800017f */
[----:B-1----:R-:W-:Y:S05]  /*0dd0*/  @!P0 NANOSLEEP.SYNCS 0x989680 ;  /* 0x009896800000895d */ /* 0x002fea0003900000 */
[----:B------:R-:W1:Y:S02]  /*0de0*/  @!P0 SYNCS.PHASECHK.TRANS64 P0, [R3+URZ+0x36000], R2 ;  /* 0x03600002030085a7 */ /* 0x000e64000800007f */
[----:B-1----:R-:W-:Y:S05]  /*0df0*/  @!P0 BRA `(.L_x_13) ;  /* 0xfffffffc00ec8947 */ /* 0x002fea000383ffff */
[----:B------:R-:W-:Y:S01]  /*0e00*/  UIADD3 UR5, UR4, 0x24000, URZ ;  /* 0x0002400004057890 */ /* 0x000fe2000fffe03f */
[----:B------:R-:W-:Y:S01]  /*0e10*/  WARPGROUP.ARRIVE ;  /* 0x00000000000079c5 */ /* 0x000fe20000000000 */
[----:B------:R-:W-:Y:S02]  /*0e20*/  USHF.R.U32.HI UR4, URZ, 0x4, UR4 ;  /* 0x000000043f047899 */ /* 0x000fe40008011604 */
[----:B------:R-:W-:Y:S02]  /*0e30*/  USHF.R.U32.HI UR5, URZ, 0x4, UR5 ;  /* 0x000000043f057899 */ /* 0x000fe40008011605 */
[----:B------:R-:W-:Y:S02]  /*0e40*/  ULOP3.LUT UR8, UR4, 0x3fff, URZ, 0xc0, !UPT ;  /* 0x00003fff04087892 */ /* 0x000fe4000f8ec03f */
[----:B------:R-:W-:Y:S02]  /*0e50*/  ULOP3.LUT UR9, UR5, 0x3fff, URZ, 0xc0, !UPT ;  /* 0x00003fff05097892 */ /* 0x000fe4000f8ec03f */
[----:B------:R-:W-:Y:S01]  /*0e60*/  UIADD3 UR10, UR8, 0x200, URZ ;  /* 0x00000200080a7890 */ /* 0x000fe2000fffe03f */
[----:B------:R-:W-:-:S02]  /*0e70*/  UMOV UR5, 0x40000040 ;  /* 0x4000004000057882 */ /* 0x000fc40000000000 */
[----:B------:R-:W-:Y:S01]  /*0e80*/  UMOV UR4, UR8 ;  /* 0x0000000800047c82 */ /* 0x000fe20008000000 */
[----:B------:R-:W-:Y:S01]  /*0e90*/  UMOV UR7, 0x40000040 ;  /* 0x4000004000077882 */ /* 0x000fe20000000000 */
[----:B------:R-:W-:Y:S02]  /*0ea0*/  UMOV UR6, UR9 ;  /* 0x0000000900067c82 */ /* 0x000fe40008000000 */
[----:B------:R-:W-:Y:S01]  /*0eb0*/  HGMMA.64x64x16.F32.BF16 R56, gdesc[UR4].tnspA.tnspB, RZ, !UPT ;  /* 0x60e00000043879f0 */ /* 0x000fe2000c7018ff */
[----:B------:R-:W-:Y:S01]  /*0ec0*/  UMOV UR4, UR10 ;  /* 0x0000000a00047c82 */ /* 0x000fe20008000000 */
[----:B------:R-:W-:Y:S01]  /*0ed0*/  UMOV UR5, 0x40000040 ;  /* 0x4000004000057882 */ /* 0x000fe20000000000 */
[----:B------:R-:W-:Y:S01]  /*0ee0*/  UIADD3 UR10, UR8, 0x280, URZ ;  /* 0x00000280080a7890 */ /* 0x000fe2000fffe03f */
[----:B------:R-:W-:Y:S01]  /*0ef0*/  HGMMA.64x64x16.F32.BF16 R24, gdesc[UR4].tnspA.tnspB, RZ, !UPT ;  /* 0x60e00000041879f0 */ /* 0x000fe2000c7018ff */
[----:B------:R-:W-:Y:S02]  /*0f00*/  UIADD3 UR4, UR8, 0x80, URZ ;  /* 0x0000008008047890 */ /* 0x000fe4000fffe03f */
[----:B------:R-:W-:Y:S01]  /*0f10*/  UIADD3 UR6, UR9, 0x80, URZ ;  /* 0x0000008009067890 */ /* 0x000fe2000fffe03f */
[----:B------:R-:W-:Y:S01]  /*0f20*/  UMOV UR5, 0x40000040 ;  /* 0x4000004000057882 */ /* 0x000fe20000000000 */
[----:B------:R-:W-:-:S07]  /*0f30*/  UMOV UR7, 0x40000040 ;  /* 0x4000004000077882 */ /* 0x000fce0000000000 */
[----:B------:R-:W-:Y:S01]  /*0f40*/  HGMMA.64x64x16.F32.BF16 R56, gdesc[UR4].tnspA.tnspB, R56 ;  /* 0x60e00000043879f0 */ /* 0x000fe20008701838 */
[----:B------:R-:W-:Y:S01]  /*0f50*/  UMOV UR4, UR10 ;  /* 0x0000000a00047c82 */ /* 0x000fe20008000000 */
[----:B------:R-:W-:Y:S01]  /*0f60*/  UMOV UR5, 0x40000040 ;  /* 0x4000004000057882 */ /* 0x000fe20000000000 */
[----:B------:R-:W-:Y:S01]  /*0f70*/  UIADD3 UR10, UR8, 0x300, URZ ;  /* 0x00000300080a7890 */ /* 0x000fe2000fffe03f */
[----:B------:R-:W-:Y:S01]  /*0f80*/  HGMMA.64x64x16.F32.BF16 R24, gdesc[UR4].tnspA.tnspB, R24 ;  /* 0x60e00000041879f0 */ /* 0x000fe20008701818 */
[----:B------:R-:W-:Y:S02]  /*0f90*/  UIADD3 UR4, UR8, 0x100, URZ ;  /* 0x0000010008047890 */ /* 0x000fe4000fffe03f */
[----:B------:R-:W-:Y:S01]  /*0fa0*/  UIADD3 UR6, UR9, 0x100, URZ ;  /* 0x0000010009067890 */ /* 0x000fe2000fffe03f */
[----:B------:R-:W-:Y:S01]  /*0fb0*/  UMOV UR5, 0x40000040 ;  /* 0x4000004000057882 */ /* 0x000fe20000000000 */
[----:B------:R-:W-:-:S07]  /*0fc0*/  UMOV UR7, 0x40000040 ;  /* 0x4000004000077882 */ /* 0x000fce0000000000 */
[----:B------:R-:W-:Y:S01]  /*0fd0*/  HGMMA.64x64x16.F32.BF16 R56, gdesc[UR4].tnspA.tnspB, R56 ;  /* 0x60e00000043879f0 */ /* 0x000fe20008701838 */
[----:B------:R-:W-:Y:S01]  /*0fe0*/  UMOV UR4, UR10 ;  /* 0x0000000a00047c82 */ /* 0x000fe20008000000 */
[----:B------:R-:W-:Y:S02]  /*0ff0*/  UMOV UR5, 0x40000040 ;  /* 0x4000004000057882 */ /* 0x000fe40000000000 */
[----:B------:R-:W-:Y:S01]  /*1000*/  HGMMA.64x64x16.F32.BF16 R24, gdesc[UR4].tnspA.tnspB, R24 ;  /* 0x60e00000041879f0 */ /* 0x000fe20008701818 */
[----:B------:R-:W-:Y:S02]  /*1010*/  UIADD3 UR4, UR8, 0x180, URZ ;  /* 0x0000018008047890 */ /* 0x000fe4000fffe03f */
[----:B------:R-:W-:Y:S02]  /*1020*/  UIADD3 UR6, UR9, 0x180, URZ ;  /* 0x0000018009067890 */ /* 0x000fe4000fffe03f */
[----:B------:R-:W-:Y:S01]  /*1030*/  UIADD3 UR8, UR8, 0x380, URZ ;  /* 0x0000038008087890 */ /* 0x000fe2000fffe03f */
[----:B------:R-:W-:Y:S01]  /*1040*/  UMOV UR5, 0x40000040 ;  /* 0x4000004000057882 */ /* 0x000fe20000000000 */
[----:B------:R-:W-:-:S05]  /*1050*/  UMOV UR7, 0x40000040 ;  /* 0x4000004000077882 */ /* 0x000fca0000000000 */
[----:B------:R-:W-:Y:S01]  /*1060*/  HGMMA.64x64x16.F32.BF16 R56, gdesc[UR4].tnspA.tnspB, R56 ;  /* 0x60e00000043879f0 */ /* 0x000fe20008701838 */
[----:B------:R-:W-:Y:S01]  /*1070*/  UMOV UR4, UR8 ;  /* 0x0000000800047c82 */ /* 0x000fe20008000000 */
[----:B------:R-:W-:Y:S02]  /*1080*/  UMOV UR5, 0x40000040 ;  /* 0x4000004000057882 */ /* 0x000fe40000000000 */
[----:B------:R-:W-:Y:S01]  /*1090*/  HGMMA.64x64x16.F32.BF16 R24, gdesc[UR4].tnspA.tnspB, R24, gsb0 ;  /* 0x60e00000041879f0 */ /* 0x000fe20008001818 */
[----:B------:R-:W-:-:S05]  /*10a0*/  UMOV UR4, 0x1 ;  /* 0x0000000100047882 */ /* 0x000fca0000000000 */
.L_x_11:
[----:B0-----:R-:W-:-:S05]  /*10b0*/  VIMNMX R2, R7, 0x1, PT ;  /* 0x0000000107027848 */ /* 0x001fca0003fe0100 */
[----:B------:R-:W-:-:S05]  /*10c0*/  IMAD.IADD R4, R7, 0x1, -R2 ;  /* 0x0000000107047824 */ /* 0x000fca00078e0a02 */
[----:B------:R-:W-:-:S13]  /*10d0*/  ISETP.GE.AND P0, PT, R4, 0x1, PT ;  /* 0x000000010400780c */ /* 0x000fda0003f06270 */
[----:B------:R-:W-:Y:S05]  /*10e0*/  @!P0 BRA `(.L_x_14) ;  /* 0x0000000400508947 */ /* 0x000fea0003800000 */
[----:B------:R-:W0:Y:S01]  /*10f0*/  S2UR UR5, SR_CgaCtaId ;  /* 0x00000000000579c3 */ /* 0x000e220000008800 */
[----:B------:R-:W-:Y:S01]  /*1100*/  UMOV UR6, 0x400 ;  /* 0x0000040000067882 */ /* 0x000fe20000000000 */
[----:B------:R-:W-:Y:S01]  /*1110*/  LOP3.LUT R7, R0, 0x1, RZ, 0xfc, !PT ;  /* 0x0000000100077812 */ /* 0x000fe200078efcff */
[----:B------:R-:W-:Y:S01]  /*1120*/  IMAD.MOV.U32 R5, RZ, RZ, RZ ;  /* 0x000000ffff057224 */ /* 0x000fe200078e00ff */
[----:B------:R-:W-:Y:S01]  /*1130*/  UISETP.NE.U32.AND UP0, UPT, UR4, URZ, UPT ;  /* 0x0000003f0400728c */ /* 0x000fe2000bf05070 */
[----:B------:R-:W-:Y:S01]  /*1140*/  IMAD.MOV.U32 R2, RZ, RZ, R4 ;  /* 0x000000ffff027224 */ /* 0x000fe200078e0004 */
[----:B0-----:R-:W-:-:S04]  /*1150*/  ULEA UR6, UR5, UR6, 0x18 ;  /* 0x0000000605067291 */ /* 0x001fc8000f8ec03f */
[----:B------:R-:W-:Y:S02]  /*1160*/  UIADD3 UR5, UR6, 0x24000, URZ ;  /* 0x0002400006057890 */ /* 0x000fe4000fffe03f */
[----:B------:R-:W-:Y:S02]  /*1170*/  USHF.R.U32.HI UR7, URZ, 0x4, UR6 ;  /* 0x000000043f077899 */ /* 0x000fe40008011606 */
[----:B------:R-:W-:Y:S02]  /*1180*/  USHF.R.U32.HI UR5, URZ, 0x4, UR5 ;  /* 0x000000043f057899 */ /* 0x000fe40008011605 */
[----:B------:R-:W-:Y:S02]  /*1190*/  ULOP3.LUT UR7, UR7, 0x3fff, URZ, 0xc0, !UPT ;  /* 0x00003fff07077892 */ /* 0x000fe4000f8ec03f */
[----:B------:R-:W-:-:S03]  /*11a0*/  ULOP3.LUT UR17, UR5, 0x3fff, URZ, 0xc0, !UPT ;  /* 0x00003fff05117892 */ /* 0x000fc6000f8ec03f */
[----:B------:R-:W-:-:S09]  /*11b0*/  UMOV UR5, URZ ;  /* 0x0000003f00057c82 */ /* 0x000fd20008000000 */
.L_x_19:
[----:B------:R-:W-:-:S13]  /*11c0*/  ISETP.NE.AND P1, PT, R7, 0x3, PT ;  /* 0x000000030700780c */ /* 0x000fda0003f25270 */
[----:B0-----:R-:W-:Y:S05]  /*11d0*/  @!P1 BRA `(.L_x_15) ;  /* 0x0000000000049947 */ /* 0x001fea0003800000 */
[----:B------:R-:W-:Y:S01]  /*11e0*/  BPT.TRAP 0x1 ;  /* 0x000000040000795c */ /* 0x000fe20000300000 */
.L_x_15:
[----:B------:R-:W-:Y:S01]  /*11f0*/  SHF.L.U32 R3, R5, 0x1f, RZ ;  /* 0x0000001f05037819 */ /* 0x000fe200000006ff */
[----:B------:R-:W-:-:S12]  /*1200*/  ULEA UR8, UR4, UR6, 0x3 ;  /* 0x0000000604087291 */ /* 0x000fd8000f8e183f */
.L_x_16:
[----:B0-----:R-:W-:-:S04]  /*1210*/  IMAD.U32 R6, RZ, RZ, UR8 ;  /* 0x00000008ff067e24 */ /* 0x001fc8000f8e00ff */
[----:B------:R0:W1:Y:S03]  /*1220*/  SYNCS.PHASECHK.TRANS64.TRYWAIT P0, [R6+URZ+0x36000], R3 ;  /* 0x03600003060075a7 */ /* 0x000066000800017f */
[----:B-1----:R-:W-:Y:S05]  /*1230*/  @!P0 NANOSLEEP.SYNCS 0x989680 ;  /* 0x009896800000895d */ /* 0x002fea0003900000 */
[----:B------:R-:W1:Y:S02]  /*1240*/  @!P0 SYNCS.PHASECHK.TRANS64 P0, [R6+URZ+0x36000], R3 ;  /* 0x03600003060085a7 */ /* 0x000e64000800007f */
[----:B-1----:R-:W-:Y:S05]  /*1250*/  @!P0 BRA `(.L_x_16) ;  /* 0xfffffffc00ec8947 */ /* 0x002fea000383ffff */
[----:B------:R-:W-:Y:S01]  /*1260*/  ULEA UR15, UR4, UR7, 0xa ;  /* 0x00000007040f7291 */ /* 0x000fe2000f8e503f */
[----:B------:R-:W-:Y:S01]  /*1270*/  WARPGROUP.ARRIVE ;  /* 0x00000000000079c5 */ /* 0x000fe20000000000 */
[----:B------:R-:W-:Y:S02]  /*1280*/  ULEA UR14, UR4, UR17, 0x9 ;  /* 0x00000011040e7291 */ /* 0x000fe4000f8e483f */
[----:B------:R-:W-:Y:S01]  /*1290*/  UIADD3 UR16, UR15, 0x200, URZ ;  /* 0x000002000f107890 */ /* 0x000fe2000fffe03f */
[----:B------:R-:W-:Y:S02]  /*12a0*/  UMOV UR11, 0x40000040 ;  /* 0x40000040000b7882 */ /* 0x000fe40000000000 */
[----:B------:R-:W-:Y:S01]  /*12b0*/  UMOV UR8, UR15 ;  /* 0x0000000f00087c82 */ /* 0x000fe20008000000 */
[----:B------:R-:W-:Y:S01]  /*12c0*/  UMOV UR9, 0x40000040 ;  /* 0x4000004000097882 */ /* 0x000fe20000000000 */
[----:B------:R-:W-:Y:S02]  /*12d0*/  UMOV UR10, UR14 ;  /* 0x0000000e000a7c82 */ /* 0x000fe40008000000 */
[----:B------:R-:W-:Y:S01]  /*12e0*/  HGMMA.64x64x16.F32.BF16 R56, gdesc[UR8].tnspA.tnspB, R56, UP0 ;  /* 0x60e00000083879f0 */ /* 0x000fe2000bf01838 */
[----:B------:R-:W-:Y:S01]  /*12f0*/  UMOV UR8, UR16 ;  /* 0x0000001000087c82 */ /* 0x000fe20008000000 */
[----:B------:R-:W-:Y:S01]  /*1300*/  UMOV UR9, 0x40000040 ;  /* 0x4000004000097882 */ /* 0x000fe20000000000 */
[----:B------:R-:W-:Y:S01]  /*1310*/  UIADD3 UR16, UR15, 0x280, URZ ;  /* 0x000002800f107890 */ /* 0x000fe2000fffe03f */
[----:B------:R-:W-:Y:S01]  /*1320*/  HGMMA.64x64x16.F32.BF16 R24, gdesc[UR8].tnspA.tnspB, R24, UP0 ;  /* 0x60e00000081879f0 */ /* 0x000fe2000bf01818 */
[----:B------:R-:W-:-:S02]  /*1330*/  UIADD3 UR10, UR14, 0x80, URZ ;  /* 0x000000800e0a7890 */ /* 0x000fc4000fffe03f */
        /* <DEDUP_REMOVED lines=24> */
[----:B------:R-:W-:Y:S03]  /*14c0*/  HGMMA.64x64x16.F32.BF16 R24, gdesc[UR8].tnspA.tnspB, R24, gsb0 ;  /* 0x60e00000081879f0 */ /* 0x000fe60008001818 */
[----:B------:R-:W-:Y:S02]  /*14d0*/  WARPGROUP.DEPBAR.LE gsb0, 0x1 ;  /* 0x00008000000079c5 */ /* 0x000fe40000010100 */
[----:B------:R-:W-:Y:S05]  /*14e0*/  @!P1 BRA `(.L_x_17) ;  /* 0x0000000000049947 */ /* 0x000fea0003800000 */
[----:B------:R-:W-:Y:S01]  /*14f0*/  BPT.TRAP 0x1 ;  /* 0x000000040000795c */ /* 0x000fe20000300000 */
.L_x_17:
[----:B------:R-:W-:Y:S01]  /*1500*/  ULEA UR8, UR5, UR6, 0x3 ;  /* 0x0000000605087291 */ /* 0x000fe2000f8e183f */
[----:B------:R-:W-:-:S03]  /*1510*/  ISETP.GT.U32.AND P0, PT, R0, 0x1, PT ;  /* 0x000000010000780c */ /* 0x000fc60003f04070 */
[----:B------:R-:W-:-:S04]  /*1520*/  UIADD3 UR8, UR8, 0x36048, URZ ;  /* 0x0003604808087890 */ /* 0x000fc8000fffe03f */
[----:B------:R-:W-:-:S09]  /*1530*/  UPRMT UR8, URZ, 0x654, UR8 ;  /* 0x000006543f087896 */ /* 0x000fd20008000008 */
[----:B------:R-:W-:Y:S01]  /*1540*/  SYNCS.ARRIVE.TRANS64.RED.A1T0 RZ, [UR8], RZ ;  /* 0x000000ffffff79a7 */ /* 0x000fe20008100408 */
[----:B------:R-:W-:Y:S05]  /*1550*/  @P0 BRA `(.L_x_18) ;  /* 0x0000000000040947 */ /* 0x000fea0003800000 */
[----:B------:R-:W-:Y:S01]  /*1560*/  BPT.TRAP 0x1 ;  /* 0x000000040000795c */ /* 0x000fe20000300000 */
.L_x_18:
[----:B------:R-:W-:Y:S01]  /*1570*/  UIADD3 UR4, UR4, 0x1, URZ ;  /* 0x0000000104047890 */ /* 0x000fe2000fffe03f */
[C---:B------:R-:W-:Y:S01]  /*1580*/  ISETP.GT.AND P0, PT, R2.reuse, 0x1, PT ;  /* 0x000000010200780c */ /* 0x040fe20003f04270 */
[----:B------:R-:W-:Y:S01]  /*1590*/  UIADD3 UR5, UR5, 0x1, URZ ;  /* 0x0000000105057890 */ /* 0x000fe2000fffe03f */
[----:B------:R-:W-:Y:S01]  /*15a0*/  VIADD R2, R2, 0xffffffff ;  /* 0xffffffff02027836 */ /* 0x000fe20000000000 */
[----:B------:R-:W-:Y:S02]  /*15b0*/  UISETP.NE.AND UP0, UPT, UR4, 0x9, UPT ;  /* 0x000000090400788c */ /* 0x000fe4000bf05270 */
[----:B------:R-:W-:Y:S02]  /*15c0*/  UISETP.NE.AND UP1, UPT, UR5, 0x9, UPT ;  /* 0x000000090500788c */ /* 0x000fe4000bf25270 */
[----:B------:R-:W-:Y:S02]  /*15d0*/  USEL UR8, URZ, 0x1, UP0 ;  /* 0x000000013f087887 */ /* 0x000fe40008000000 */
[----:B------:R-:W-:-:S02]  /*15e0*/  USEL UR4, UR4, URZ, UP0 ;  /* 0x0000003f04047287 */ /* 0x000fc40008000000 */
[----:B------:R-:W-:Y:S02]  /*15f0*/  USEL UR5, UR5, URZ, UP1 ;  /* 0x0000003f05057287 */ /* 0x000fe40008800000 */
[----:B------:R-:W-:Y:S01]  /*1600*/  UPLOP3.LUT UP0, UPT, UPT, UPT, UPT, 0x80, 0x0 ;  /* 0x000000000000789c */ /* 0x000fe20003f0f070 */
[----:B------:R-:W-:Y:S01]  /*1610*/  LOP3.LUT R5, R5, UR8, RZ, 0x3c, !PT ;  /* 0x0000000805057c12 */ /* 0x000fe2000f8e3cff */
[----:B------:R-:W-:Y:S09]  /*1620*/  @P0 BRA `(.L_x_19) ;  /* 0xfffffff800e40947 */ /* 0x000ff2000383ffff */
.L_x_14:
[----:B------:R-:W1:Y:S01]  /*1630*/  LDC R2, c[0x0][0x290] ;  /* 0x0000a400ff027b82 */ /* 0x000e620000000800 */
[----:B------:R-:W-:Y:S02]  /*1640*/  WARPGROUP.DEPBAR.LE gsb0, 0x0 ;  /* 0x00008000000079c5 */ /* 0x000fe40000010000 */
[----:B-1----:R-:W-:-:S13]  /*1650*/  ISETP.GE.AND P0, PT, R2, 0x1, PT ;  /* 0x000000010200780c */ /* 0x002fda0003f06270 */
[----:B------:R-:W-:Y:S05]  /*1660*/  @!P0 BRA `(.L_x_20) ;  /* 0x0000000000448947 */ /* 0x000fea0003800000 */
[----:B------:R-:W-:-:S04]  /*1670*/  LOP3.LUT R2, R0, 0x1, RZ, 0xfc, !PT ;  /* 0x0000000100027812 */ /* 0x000fc800078efcff */
[----:B------:R-:W-:-:S13]  /*1680*/  ISETP.NE.AND P0, PT, R2, 0x3, PT ;  /* 0x000000030200780c */ /* 0x000fda0003f05270 */
[----:B------:R-:W-:Y:S05]  /*1690*/  @!P0 BRA `(.L_x_21) ;  /* 0x0000000000048947 */ /* 0x000fea0003800000 */
[----:B------:R-:W-:Y:S01]  /*16a0*/  BPT.TRAP 0x1 ;  /* 0x000000040000795c */ /* 0x000fe20000300000 */
.L_x_21:
[----:B------:R-:W1:Y:S01]  /*16b0*/  S2R R5, SR_CgaCtaId ;  /* 0x0000000000057919 */ /* 0x000e620000008800 */
[----:B0-----:R-:W-:Y:S01]  /*16c0*/  IMAD.WIDE.U32 R2, R4, 0x38e38e39, RZ ;  /* 0x38e38e3904027825 */ /* 0x001fe200078e00ff */
[----:B------:R-:W-:Y:S02]  /*16d0*/  MOV R2, 0x400 ;  /* 0x0000040000027802 */ /* 0x000fe40000000f00 */
[----:B------:R-:W-:Y:S02]  /*16e0*/  ISETP.GT.U32.AND P0, PT, R0, 0x1, PT ;  /* 0x000000010000780c */ /* 0x000fe40003f04070 */
[----:B------:R-:W-:-:S05]  /*16f0*/  SHF.R.U32.HI R3, RZ, 0x1, R3 ;  /* 0x00000001ff037819 */ /* 0x000fca0000011603 */
[----:B------:R-:W-:Y:S01]  /*1700*/  IMAD R4, R3, -0x9, R4 ;  /* 0xfffffff703047824 */ /* 0x000fe200078e0204 */
[----:B-1----:R-:W-:-:S05]  /*1710*/  LEA R5, R5, R2, 0x18 ;  /* 0x0000000205057211 */ /* 0x002fca00078ec0ff */
[----:B------:R-:W-:-:S04]  /*1720*/  IMAD R4, R4, 0x8, R5 ;  /* 0x0000000804047824 */ /* 0x000fc800078e0205 */
[----:B------:R-:W-:-:S05]  /*1730*/  VIADD R4, R4, 0x36048 ;  /* 0x0003604804047836 */ /* 0x000fca0000000000 */
[----:B------:R-:W-:-:S04]  /*1740*/  PRMT R4, RZ, 0x654, R4 ;  /* 0x00000654ff047816 */ /* 0x000fc80000000004 */
[----:B------:R1:W-:Y:S01]  /*1750*/  SYNCS.ARRIVE.TRANS64.RED.A1T0 RZ, [R4+URZ], RZ ;  /* 0x000000ff04ff79a7 */ /* 0x0003e2000810043f */
[----:B------:R-:W-:Y:S05]  /*1760*/  @P0 BRA `(.L_x_20) ;  /* 0x0000000000040947 */ /* 0x000fea0003800000 */
[----:B------:R-:W-:Y:S01]  /*1770*/  BPT.TRAP 0x1 ;  /* 0x000000040000795c */ /* 0x000fe20000300000 */
.L_x_20:
[----:B0-----:R-:W0:Y:S01]  /*1780*/  S2R R3, SR_TID.X ;  /* 0x0000000000037919 */ /* 0x001e220000002100 */
[----:B-1----:R-:W1:Y:S01]  /*1790*/  LDC.64 R4, c[0x0][0x280] ;  /* 0x0000a000ff047b82 */ /* 0x002e620000000a00 */
[----:B------:R-:W-:Y:S01]  /*17a0*/  IMAD.SHL.U32 R95, R95, 0x40, RZ ;  /* 0x000000405f5f7824 */ /* 0x000fe200078e00ff */
[----:B------:R-:W-:Y:S01]  /*17b0*/  SHF.R.S32.HI R18, RZ, 0x1f, R94 ;  /* 0x0000001fff127819 */ /* 0x000fe2000001145e */
[----:B------:R-:W2:Y:S03]  /*17c0*/  S2R R11, SR_CTAID.X ;  /* 0x00000000000b7919 */ /* 0x000ea60000002500 */
[----:B------:R-:W-:Y:S02]  /*17d0*/  SHF.R.S32.HI R93, RZ, 0x1f, R95 ;  /* 0x0000001fff5d7819 */ /* 0x000fe4000001145f */
[----:B-1----:R-:W-:Y:S02]  /*17e0*/  ISETP.GE.AND P0, PT, R95, R5, PT ;  /* 0x000000055f00720c */ /* 0x002fe40003f06270 */
[----:B0-----:R-:W-:-:S04]  /*17f0*/  SHF.R.S32.HI R0, RZ, 0x1f, R3 ;  /* 0x0000001fff007819 */ /* 0x001fc80000011403 */
[----:B------:R-:W-:Y:S01]  /*1800*/  LEA.HI R0, R0, R3, RZ, 0x7 ;  /* 0x0000000300007211 */ /* 0x000fe200078f38ff */
[----:B--2---:R-:W-:-:S03]  /*1810*/  IMAD.SHL.U32 R12, R11, 0x80, RZ ;  /* 0x000000800b0c7824 */ /* 0x004fc600078e00ff */
[----:B------:R-:W-:Y:S02]  /*1820*/  LOP3.LUT R0, R0, 0xffffff80, RZ, 0xc0, !PT ;  /* 0xffffff8000007812 */ /* 0x000fe400078ec0ff */
[----:B------:R-:W-:-:S03]  /*1830*/  ISETP.GE.OR P0, PT, R12, R4, P0 ;  /* 0x000000040c00720c */ /* 0x000fc60000706670 */
[----:B------:R-:W-:-:S05]  /*1840*/  IMAD.IADD R0, R3, 0x1, -R0 ;  /* 0x0000000103007824 */ /* 0x000fca00078e0a00 */
[----:B------:R-:W-:-:S04]  /*1850*/  SHF.R.S32.HI R7, RZ, 0x1f, R0 ;  /* 0x0000001fff077819 */ /* 0x000fc80000011400 */
[CC--:B------:R-:W-:Y:S02]  /*1860*/  LEA.HI R8, R7.reuse, R0.reuse, RZ, 0x2 ;  /* 0x0000000007087211 */ /* 0x0c0fe400078f10ff */
[----:B------:R-:W-:Y:S02]  /*1870*/  LEA.HI R10, R7, R0, RZ, 0x5 ;  /* 0x00000000070a7211 */ /* 0x000fe400078f28ff */
[--C-:B------:R-:W-:Y:S02]  /*1880*/  SHF.R.S32.HI R6, RZ, 0x2, R8.reuse ;  /* 0x00000002ff067819 */ /* 0x100fe40000011408 */
[----:B------:R-:W-:Y:S02]  /*1890*/  SHF.R.S32.HI R3, RZ, 0x1f, R8 ;  /* 0x0000001fff037819 */ /* 0x000fe40000011408 */
[----:B------:R-:W-:Y:S02]  /*18a0*/  LOP3.LUT R9, R8, 0xfffffffc, RZ, 0xc0, !PT ;  /* 0xfffffffc08097812 */ /* 0x000fe400078ec0ff */
[----:B------:R-:W-:-:S02]  /*18b0*/  LEA.HI R3, R3, R6, RZ, 0x3 ;  /* 0x0000000603037211 */ /* 0x000fc400078f18ff */
[----:B------:R-:W-:Y:S01]  /*18c0*/  SHF.R.S32.HI R13, RZ, 0x5, R10 ;  /* 0x00000005ff0d7819 */ /* 0x000fe2000001140a */
[----:B------:R-:W-:Y:S01]  /*18d0*/  IMAD.IADD R0, R0, 0x1, -R9 ;  /* 0x0000000100007824 */ /* 0x000fe200078e0a09 */
[----:B------:R-:W-:-:S03]  /*18e0*/  LOP3.LUT R3, R3, 0xfffffff8, RZ, 0xc0, !PT ;  /* 0xfffffff803037812 */ /* 0x000fc600078ec0ff */
[----:B------:R-:W-:Y:S02]  /*18f0*/  IMAD.SHL.U32 R10, R0, 0x2, RZ ;  /* 0x00000002000a7824 */ /* 0x000fe400078e00ff */
[----:B------:R-:W-:Y:S02]  /*1900*/  IMAD.IADD R6, R6, 0x1, -R3 ;  /* 0x0000000106067824 */ /* 0x000fe400078e0a03 */
[----:B------:R-:W0:Y:S03]  /*1910*/  LDC.64 R2, c[0x0][0x5d0] ;  /* 0x00017400ff027b82 */ /* 0x000e260000000a00 */
[----:B------:R-:W-:-:S03]  /*1920*/  SHF.R.S32.HI R7, RZ, 0x1f, R6 ;  /* 0x0000001fff077819 */ /* 0x000fc60000011406 */
[----:B------:R-:W-:-:S04]  /*1930*/  IMAD.WIDE R90, R13, 0x10, R6 ;  /* 0x000000100d5a7825 */ /* 0x000fc800078e0206 */
[----:B------:R-:W-:Y:S01]  /*1940*/  IMAD.WIDE R90, R11, 0x80, R90 ;  /* 0x000000800b5a7825 */ /* 0x000fe200078e025a */
[----:B------:R-:W-:-:S03]  /*1950*/  SHF.R.S32.HI R11, RZ, 0x1f, R10 ;  /* 0x0000001fff0b7819 */ /* 0x000fc6000001140a */
[----:B0-----:R-:W-:-:S04]  /*1960*/  IMAD.WIDE.U32 R8, R90, R2, R10 ;  /* 0x000000025a087225 */ /* 0x001fc800078e000a */
[----:B------:R-:W-:Y:S01]  /*1970*/  IMAD R14, R91, R2, RZ ;  /* 0x000000025b0e7224 */ /* 0x000fe200078e02ff */
[----:B------:R-:W-:Y:S06]  /*1980*/  @P0 EXIT ;  /* 0x000000000000094d */ /* 0x000fec0003800000 */
[----:B------:R-:W-:Y:S01]  /*1990*/  ULDC.64 UR6, c[0x0][0x288] ;  /* 0x0000a20000067ab9 */ /* 0x000fe20000000a00 */
[----:B------:R-:W-:Y:S01]  /*19a0*/  IMAD R14, R90, R3, R14 ;  /* 0x000000035a0e7224 */ /* 0x000fe200078e020e */
[----:B------:R-:W-:Y:S01]  /*19b0*/  ISETP.GE.AND P0, PT, R19, UR6, PT ;  /* 0x0000000613007c0c */ /* 0x000fe2000bf06270 */
[----:B------:R-:W-:Y:S01]  /*19c0*/  ULDC.64 UR4, c[0x0][0x5e0] ;  /* 0x0001780000047ab9 */ /* 0x000fe20000000a00 */
[----:B------:R-:W-:Y:S01]  /*19d0*/  IADD3 R8, P1, R95, R8, RZ ;  /* 0x000000085f087210 */ /* 0x000fe20007f3e0ff */
[----:B------:R-:W-:Y:S01]  /*19e0*/  IMAD R13, R13, -0x10, -R12 ;  /* 0xfffffff00d0d7824 */ /* 0x000fe200078e0a0c */
[----:B------:R-:W-:Y:S01]  /*19f0*/  ISETP.GE.OR P0, PT, R94, UR7, P0 ;  /* 0x000000075e007c0c */ /* 0x000fe20008706670 */
[----:B------:R-:W-:Y:S01]  /*1a00*/  IMAD R7, R18, UR4, RZ ;  /* 0x0000000412077c24 */ /* 0x000fe2000f8e02ff */
[----:B------:R-:W-:Y:S01]  /*1a10*/  IADD3.X R9, R93, R9, R14, P1, !PT ;  /* 0x000000095d097210 */ /* 0x000fe20000ffe40e */
[----:B------:R-:W-:Y:S01]  /*1a20*/  IMAD R12, R0, -0x2, R5 ;  /* 0xfffffffe000c7824 */ /* 0x000fe200078e0205 */
[----:B------:R-:W-:Y:S01]  /*1a30*/  SHF.R.S32.HI R14, RZ, 0x1f, R19 ;  /* 0x0000001fff0e7819 */ /* 0x000fe20000011413 */
[----:B------:R-:W-:Y:S01]  /*1a40*/  ULDC.64 UR6, c[0x0][0x5d8] ;  /* 0x0001760000067ab9 */ /* 0x000fe20000000a00 */
[C---:B------:R-:W-:Y:S01]  /*1a50*/  IMAD R7, R94.reuse, UR5, R7 ;  /* 0x000000055e077c24 */ /* 0x040fe2000f8e0207 */
[----:B------:R-:W-:Y:S01]  /*1a60*/  IADD3 R0, R13, R4, -R6 ;  /* 0x000000040d007210 */ /* 0x000fe20007ffe806 */
[----:B------:R-:W-:-:S04]  /*1a70*/  IMAD.WIDE.U32 R8, R94, UR4, R8 ;  /* 0x000000045e087c25 */ /* 0x000fc8000f8e0008 */
[----:B------:R-:W-:Y:S02]  /*1a80*/  IMAD R4, R14, UR6, RZ ;  /* 0x000000060e047c24 */ /* 0x000fe4000f8e02ff */
[----:B------:R-:W-:Y:S01]  /*1a90*/  IMAD.IADD R13, R9, 0x1, R7 ;  /* 0x00000001090d7824 */ /* 0x000fe200078e0207 */
[----:B------:R-:W-:Y:S06]  /*1aa0*/  @P0 EXIT ;  /* 0x000000000000094d */ /* 0x000fec0003800000 */
[----:B---3-5:R-:W-:Y:S01]  /*1ab0*/  FSETP.NEU.AND P1, PT, R22, RZ, PT ;  /* 0x000000ff1600720b */ /* 0x028fe20003f2d000 */
[----:B------:R-:W-:Y:S01]  /*1ac0*/  IMAD.IADD R17, R12, 0x1, -R95 ;  /* 0x000000010c117824 */ /* 0x000fe200078e0a5f */
[----:B------:R-:W-:Y:S01]  /*1ad0*/  ULDC.64 UR4, c[0x0][0x5b8] ;  /* 0x00016e0000047ab9 */ /* 0x000fe20000000a00 */
[----:B------:R-:W-:Y:S01]  /*1ae0*/  IMAD.MOV.U32 R12, RZ, RZ, R8 ;  /* 0x000000ffff0c7224 */ /* 0x000fe200078e0008 */
[--C-:B----4-:R-:W-:Y:S01]  /*1af0*/  SHF.L.U64.HI R23, R2, 0x6, R3.reuse ;  /* 0x0000000602177819 */ /* 0x110fe20000010203 */
[----:B------:R-:W-:Y:S01]  /*1b00*/  IMAD R5, R19, UR7, R4 ;  /* 0x0000000713057c24 */ /* 0x000fe2000f8e0204 */
[----:B------:R-:W-:Y:S01]  /*1b10*/  ISETP.GT.AND P6, PT, R17, RZ, PT ;  /* 0x000000ff1100720c */ /* 0x000fe20003fc4270 */
[----:B------:R-:W-:Y:S01]  /*1b20*/  IMAD R4, R14, UR4, RZ ;  /* 0x000000040e047c24 */ /* 0x000fe2000f8e02ff */
[----:B------:R-:W-:Y:S01]  /*1b30*/  SHF.L.U64.HI R14, R2, 0x3, R3 ;  /* 0x00000003020e7819 */ /* 0x000fe20000010203 */
[----:B------:R-:W-:Y:S01]  /*1b40*/  IMAD.WIDE.U32 R12, R19, UR6, R12 ;  /* 0x00000006130c7c25 */ /* 0x000fe2000f8e000c */
[----:B------:R-:W-:-:S03]  /*1b50*/  ISETP.GT.AND P0, PT, R0, RZ, P6 ;  /* 0x000000ff0000720c */ /* 0x000fc60003704270 */
[----:B------:R-:W-:Y:S02]  /*1b60*/  IMAD R21, R19, UR5, R4 ;  /* 0x0000000513157c24 */ /* 0x000fe4000f8e0204 */
[C---:B------:R-:W-:Y:S02]  /*1b70*/  IMAD.SHL.U32 R15, R2.reuse, 0x8, RZ ;  /* 0x00000008020f7824 */ /* 0x040fe400078e00ff */
[----:B------:R-:W-:Y:S02]  /*1b80*/  IMAD.SHL.U32 R92, R2, 0x40, RZ ;  /* 0x00000040025c7824 */ /* 0x000fe400078e00ff */
[----:B------:R-:W-:Y:S01]  /*1b90*/  IMAD.IADD R3, R13, 0x1, R5 ;  /* 0x000000010d037824 */ /* 0x000fe200078e0205 */
[----:B------:R-:W-:Y:S06]  /*1ba0*/  @!P1 BRA `(.L_x_22) ;  /* 0x0000003400489947 */ /* 0x000fec0003800000 */
[----:B------:R-:W-:Y:S01]  /*1bb0*/  IADD3 R4, P1, R95, R10, RZ ;  /* 0x0000000a5f047210 */ /* 0x000fe20007f3e0ff */
[----:B------:R-:W-:Y:S01]  /*1bc0*/  ULDC.64 UR6, c[0x0][0x5c0] ;  /* 0x0001700000067ab9 */ /* 0x000fe20000000a00 */
[----:B------:R-:W-:Y:S01]  /*1bd0*/  ULDC.64 UR8, c[0x0][0x5b0] ;  /* 0x00016c0000087ab9 */ /* 0x000fe20000000a00 */
[----:B------:R-:W-:Y:S01]  /*1be0*/  IMAD R7, R18, UR6, RZ ;  /* 0x0000000612077c24 */ /* 0x000fe2000f8e02ff */
[----:B------:R-:W-:Y:S01]  /*1bf0*/  ULDC.64 UR10, c[0x0][0x5a8] ;  /* 0x00016a00000a7ab9 */ /* 0x000fe20000000a00 */
[----:B------:R-:W-:Y:S02]  /*1c00*/  IMAD.X R5, R93, 0x1, R11, P1 ;  /* 0x000000015d057824 */ /* 0x000fe400008e060b */
[C---:B------:R-:W-:Y:S02]  /*1c10*/  IMAD R96, R94.reuse, UR7, R7 ;  /* 0x000000075e607c24 */ /* 0x040fe4000f8e0207 */
[----:B------:R-:W-:-:S04]  /*1c20*/  IMAD.WIDE.U32 R4, R94, UR6, R4 ;  /* 0x000000065e047c25 */ /* 0x000fc8000f8e0004 */
[----:B------:R-:W-:Y:S02]  /*1c30*/  IMAD.IADD R5, R5, 0x1, R96 ;  /* 0x0000000105057824 */ /* 0x000fe400078e0260 */
[----:B------:R-:W-:Y:S02]  /*1c40*/  IMAD R97, R91, UR8, RZ ;  /* 0x000000085b617c24 */ /* 0x000fe4000f8e02ff */
[----:B------:R-:W-:-:S04]  /*1c50*/  IMAD.WIDE.U32 R8, R19, UR4, R4 ;  /* 0x0000000413087c25 */ /* 0x000fc8000f8e0004 */
[----:B------:R-:W-:Y:S02]  /*1c60*/  IMAD.IADD R7, R21, 0x1, R9 ;  /* 0x0000000115077824 */ /* 0x000fe400078e0209 */
[----:B------:R-:W-:Y:S02]  /*1c70*/  IMAD.MOV.U32 R6, RZ, RZ, R8 ;  /* 0x000000ffff067224 */ /* 0x000fe400078e0008 */
[C---:B------:R-:W-:Y:S02]  /*1c80*/  IMAD R97, R90.reuse, UR9, R97 ;  /* 0x000000095a617c24 */ /* 0x040fe4000f8e0261 */
[----:B------:R-:W-:-:S04]  /*1c90*/  IMAD.WIDE.U32 R4, R90, UR8, R6 ;  /* 0x000000085a047c25 */ /* 0x000fc8000f8e0006 */
[----:B------:R-:W-:Y:S01]  /*1ca0*/  IMAD.IADD R5, R5, 0x1, R97 ;  /* 0x0000000105057824 */ /* 0x000fe200078e0261 */
[----:B------:R-:W-:-:S04]  /*1cb0*/  LEA R88, P1, R4, UR10, 0x1 ;  /* 0x0000000a04587c11 */ /* 0x000fc8000f8208ff */
[----:B------:R-:W-:-:S05]  /*1cc0*/  LEA.HI.X R89, R4, UR11, R5, 0x1, P1 ;  /* 0x0000000b04597c11 */ /* 0x000fca00088f0c05 */
[----:B------:R0:W2:Y:S01]  /*1cd0*/  @P0 LDG.E.LTC128B.U16 R13, desc[UR12][R88.64] ;  /* 0x0000000c580d0981 */ /* 0x0000a2000c1e1520 */
[----:B------:R-:W-:Y:S01]  /*1ce0*/  IMAD.WIDE.U32 R18, R19, UR4, RZ ;  /* 0x0000000413127c25 */ /* 0x000fe2000f8e00ff */
[----:B------:R-:W-:Y:S01]  /*1cf0*/  ULDC.64 UR4, c[0x0][0x5c8] ;  /* 0x0001720000047ab9 */ /* 0x000fe20000000a00 */
[----:B------:R-:W-:Y:S01]  /*1d00*/  ISETP.GT.AND P4, PT, R17, 0x1, PT ;  /* 0x000000011100780c */ /* 0x000fe20003f84270 */
[----:B------:R-:W-:Y:S01]  /*1d10*/  BSSY B0, `(.L_x_23) ;  /* 0x0000017000007945 */ /* 0x000fe20003800000 */
[----:B------:R-:W-:Y:S02]  /*1d20*/  IMAD.IADD R21, R19, 0x1, R21 ;  /* 0x0000000113157824 */ /* 0x000fe400078e0215 */
[----:B------:R-:W-:Y:S01]  /*1d30*/  IMAD.MOV.U32 R20, RZ, RZ, R18 ;  /* 0x000000ffff147224 */ /* 0x000fe200078e0012 */
[----:B------:R-:W-:-:S03]  /*1d40*/  P2R R98, PR, RZ, 0x10 ;  /* 0x00000010ff627803 */ /* 0x000fc60000000000 */
[----:B------:R-:W-:-:S04]  /*1d50*/  IMAD.WIDE.U32 R4, R90, UR8, R20 ;  /* 0x000000085a047c25 */ /* 0x000fc8000f8e0014 */
[----:B------:R-:W-:Y:S02]  /*1d60*/  IMAD.IADD R5, R97, 0x1, R5 ;  /* 0x0000000161057824 */ /* 0x000fe400078e0205 */
[----:B------:R-:W-:-:S04]  /*1d70*/  IMAD.WIDE.U32 R4, R94, UR6, R4 ;  /* 0x000000065e047c25 */ /* 0x000fc8000f8e0004 */
[----:B------:R-:W-:Y:S01]  /*1d80*/  IMAD.IADD R2, R96, 0x1, R5 ;  /* 0x0000000160027824 */ /* 0x000fe200078e0205 */
[----:B0-----:R-:W-:Y:S02]  /*1d90*/  IADD3 R88, P2, P3, R95, R4, R10 ;  /* 0x000000045f587210 */ /* 0x001fe40007b5e00a */
[C---:B------:R-:W-:Y:S02]  /*1da0*/  LEA R4, P1, R12.reuse, UR4, 0x1 ;  /* 0x000000040c047c11 */ /* 0x040fe4000f8208ff */
[----:B------:R-:W-:Y:S02]  /*1db0*/  IADD3.X R89, R93, R2, R11, P2, P3 ;  /* 0x000000025d597210 */ /* 0x000fe400017e640b */
[----:B------:R-:W-:Y:S02]  /*1dc0*/  LEA.HI.X R5, R12, UR5, R3, 0x1, P1 ;  /* 0x000000050c057c11 */ /* 0x000fe400088f0c03 */
[----:B------:R-:W-:Y:S02]  /*1dd0*/  ISETP.GT.AND P1, PT, R0, RZ, P4 ;  /* 0x000000ff0000720c */ /* 0x000fe40002724270 */
[----:B------:R-:W-:-:S04]  /*1de0*/  LEA R2, P2, R88, UR10, 0x1 ;  /* 0x0000000a58027c11 */ /* 0x000fc8000f8408ff */
[----:B------:R-:W-:Y:S01]  /*1df0*/  LEA.HI.X R3, R88, UR11, R89, 0x1, P2 ;  /* 0x0000000b58037c11 */ /* 0x000fe200090f0c59 */
[----:B--2---:R-:W-:-:S04]  /*1e00*/  IMAD.U32 R99, R13, 0x10000, RZ ;  /* 0x000100000d637824 */ /* 0x004fc800078e00ff */
[----:B------:R-:W-:-:S04]  /*1e10*/  FMUL R99, R99, R22 ;  /* 0x0000001663637220 */ /* 0x000fc80000400000 */
[----:B------:R-:W-:Y:S01]  /*1e20*/  FFMA R99, R56, R16, R99 ;  /* 0x0000001038637223 */ /* 0x000fe20000000063 */
[----:B------:R-:W-:-:S04]  /*1e30*/  PRMT R56, R13, 0x7610, R56 ;  /* 0x000076100d387816 */ /* 0x000fc80000000038 */
[----:B------:R-:W-:-:S05]  /*1e40*/  F2FP.BF16.F32.PACK_AB R99, RZ, R99 ;  /* 0x00000063ff63723e */ /* 0x000fca00000010ff */
[----:B------:R0:W-:Y:S01]  /*1e50*/  @P0 STG.E.U16 desc[UR12][R4.64], R99 ;  /* 0x0000006304000986 */ /* 0x0001e2000c10150c */
[----:B------:R-:W-:Y:S05]  /*1e60*/  @!P1 BRA `(.L_x_24) ;  /* 0x0000000000049947 */ /* 0x000fea0003800000 */
[----:B------:R1:W5:Y:S02]  /*1e70*/  LDG.E.LTC128B.U16 R56, desc[UR12][R2.64+0x2] ;  /* 0x0000020c02387981 */ /* 0x000364000c1e1520 */
.L_x_24:
[----:B------:R-:W-:Y:S05]  /*1e80*/  BSYNC B0 ;  /* 0x0000000000007941 */ /* 0x000fea0003800000 */
.L_x_23:
[----:B------:R-:W-:Y:S01]  /*1e90*/  USHF.L.U32 UR4, UR8, 0x3, URZ ;  /* 0x0000000308047899 */ /* 0x000fe2000800063f */
[----:B-----5:R-:W-:Y:S01]  /*1ea0*/  IMAD.U32 R13, R56, 0x10000, RZ ;  /* 0x00010000380d7824 */ /* 0x020fe200078e00ff */
[----:B------:R-:W-:Y:S01]  /*1eb0*/  USHF.L.U64.HI UR5, UR8, 0x3, UR9 ;  /* 0x0000000308057899 */ /* 0x000fe20008010209 */
[----:B------:R-:W-:Y:S02]  /*1ec0*/  ISETP.GT.AND P0, PT, R0, 0x8, P6 ;  /* 0x000000080000780c */ /* 0x000fe40003704270 */
[----:B------:R-:W-:Y:S01]  /*1ed0*/  FMUL R100, R13, R22 ;  /* 0x000000160d647220 */ /* 0x000fe20000400000 */
[----:B------:R-:W-:Y:S02]  /*1ee0*/  IMAD.U32 R88, RZ, RZ, UR4 ;  /* 0x00000004ff587e24 */ /* 0x000fe4000f8e00ff */
[----:B------:R-:W-:Y:S02]  /*1ef0*/  IMAD.U32 R89, RZ, RZ, UR5 ;  /* 0x00000005ff597e24 */ /* 0x000fe4000f8e00ff */
[----:B------:R-:W-:Y:S01]  /*1f00*/  FFMA R100, R57, R16, R100 ;  /* 0x0000001039647223 */ /* 0x000fe20000000064 */
[----:B------:R-:W-:-:S04]  /*1f10*/  IMAD.WIDE.U32 R12, R90, UR8, R88 ;  /* 0x000000085a0c7c25 */ /* 0x000fc8000f8e0058 */
[----:B------:R-:W-:Y:S01]  /*1f20*/  F2FP.BF16.F32.PACK_AB R57, RZ, R100 ;  /* 0x00000064ff39723e */ /* 0x000fe200000010ff */
[----:B------:R-:W-:Y:S01]  /*1f30*/  IMAD.IADD R97, R97, 0x1, R13 ;  /* 0x0000000161617824 */ /* 0x000fe200078e020d */
[----:B------:R-:W-:Y:S02]  /*1f40*/  IADD3 R13, P2, R8, R12, RZ ;  /* 0x0000000c080d7210 */ /* 0x000fe40007f5e0ff */
[----:B0-----:R-:W-:-:S03]  /*1f50*/  PRMT R99, R57, 0x7610, R99 ;  /* 0x0000761039637816 */ /* 0x001fc60000000063 */
[----:B------:R-:W-:Y:S01]  /*1f60*/  IMAD.X R102, R97, 0x1, R7, P2 ;  /* 0x0000000161667824 */ /* 0x000fe200010e0607 */
[C---:B------:R-:W-:Y:S01]  /*1f70*/  LEA R100, P2, R13.reuse, UR10, 0x1 ;  /* 0x0000000a0d647c11 */ /* 0x040fe2000f8408ff */
[----:B------:R0:W-:Y:S03]  /*1f80*/  @P1 STG.E.U16 desc[UR12][R4.64+0x2], R99 ;  /* 0x0000026304001986 */ /* 0x0001e6000c10150c */
[----:B------:R-:W-:-:S05]  /*1f90*/  LEA.HI.X R101, R13, UR11, R102, 0x1, P2 ;  /* 0x0000000b0d657c11 */ /* 0x000fca00090f0c66 */
[----:B------:R-:W2:Y:S01]  /*1fa0*/  @P0 LDG.E.LTC128B.U16 R56, desc[UR12][R100.64] ;  /* 0x0000000c64380981 */ /* 0x000ea2000c1e1520 */
[----:B------:R-:W-:Y:S01]  /*1fb0*/  IADD3 R12, P1, R18, R12, RZ ;  /* 0x0000000c120c7210 */ /* 0x000fe20007f3e0ff */
[----:B------:R-:W-:Y:S01]  /*1fc0*/  BSSY B0, `(.L_x_25) ;  /* 0x0000014000007945 */ /* 0x000fe20003800000 */
[----:B0-----:R-:W-:-:S03]  /*1fd0*/  SHF.L.U64.HI R99, R15, 0x1, R14 ;  /* 0x000000010f637819 */ /* 0x001fc6000001020e */
[----:B------:R-:W-:Y:S02]  /*1fe0*/  IMAD.X R13, R97, 0x1, R21, P1 ;  /* 0x00000001610d7824 */ /* 0x000fe400008e0615 */
[----:B------:R-:W-:Y:S02]  /*1ff0*/  IMAD.SHL.U32 R97, R15, 0x2, RZ ;  /* 0x000000020f617824 */ /* 0x000fe400078e00ff */
[----:B------:R-:W-:-:S03]  /*2000*/  IMAD.WIDE.U32 R12, R94, UR6, R12 ;  /* 0x000000065e0c7c25 */ /* 0x000fc6000f8e000c */
[----:B------:R-:W-:Y:S01]  /*2010*/  IADD3 R14, P1, R97, R4, RZ ;  /* 0x00000004610e7210 */ /* 0x000fe20007f3e0ff */
[----:B------:R-:W-:Y:S01]  /*2020*/  IMAD.IADD R102, R96, 0x1, R13 ;  /* 0x0000000160667824 */ /* 0x000fe200078e020d */
[----:B------:R-:W-:-:S03]  /*2030*/  IADD3 R13, P2, P3, R95, R12, R10 ;  /* 0x0000000c5f0d7210 */ /* 0x000fc60007b5e00a */
[----:B------:R-:W-:Y:S02]  /*2040*/  IMAD.X R15, R99, 0x1, R5, P1 ;  /* 0x00000001630f7824 */ /* 0x000fe400008e0605 */
[----:B--2---:R-:W-:-:S04]  /*2050*/  IMAD.U32 R57, R56, 0x10000, RZ ;  /* 0x0001000038397824 */ /* 0x004fc800078e00ff */
[----:B------:R-:W-:-:S04]  /*2060*/  FMUL R57, R57, R22 ;  /* 0x0000001639397220 */ /* 0x000fc80000400000 */
[----:B------:R-:W-:Y:S01]  /*2070*/  FFMA R57, R58, R16, R57 ;  /* 0x000000103a397223 */ /* 0x000fe20000000039 */
[----:B------:R-:W-:Y:S02]  /*2080*/  IADD3.X R58, R93, R102, R11, P2, P3 ;  /* 0x000000665d3a7210 */ /* 0x000fe400017e640b */
[----:B------:R-:W-:Y:S02]  /*2090*/  ISETP.GT.AND P2, PT, R0, 0x8, P4 ;  /* 0x000000080000780c */ /* 0x000fe40002744270 */
[----:B------:R-:W-:Y:S02]  /*20a0*/  F2FP.BF16.F32.PACK_AB R57, RZ, R57 ;  /* 0x00000039ff39723e */ /* 0x000fe400000010ff */
[----:B------:R-:W-:-:S03]  /*20b0*/  LEA R12, P3, R13, UR10, 0x1 ;  /* 0x0000000a0d0c7c11 */ /* 0x000fc6000f8608ff */
[----:B------:R0:W-:Y:S01]  /*20c0*/  @P0 STG.E.U16 desc[UR12][R14.64], R57 ;  /* 0x000000390e000986 */ /* 0x0001e2000c10150c */
[----:B------:R-:W-:-:S05]  /*20d0*/  LEA.HI.X R13, R13, UR11, R58, 0x1, P3 ;  /* 0x0000000b0d0d7c11 */ /* 0x000fca00098f0c3a */
[----:B------:R-:W-:Y:S05]  /*20e0*/  @!P2 BRA `(.L_x_26) ;  /* 0x000000000004a947 */ /* 0x000fea0003800000 */
[----:B------:R2:W5:Y:S02]  /*20f0*/  LDG.E.LTC128B.U16 R56, desc[UR12][R12.64+0x2] ;  /* 0x0000020c0c387981 */ /* 0x000564000c1e1520 */
.L_x_26:
[----:B------:R-:W-:Y:S05]  /*2100*/  BSYNC B0 ;  /* 0x0000000000007941 */ /* 0x000fea0003800000 */
.L_x_25:
[----:B0----5:R-:W-:Y:S01]  /*2110*/  IMAD.U32 R57, R56, 0x10000, RZ ;  /* 0x0001000038397824 */ /* 0x021fe200078e00ff */
[----:B------:R-:W-:Y:S01]  /*2120*/  ISETP.GT.AND P4, PT, R17, 0x8, PT ;  /* 0x000000081100780c */ /* 0x000fe20003f84270 */
[----:B------:R-:W-:Y:S02]  /*2130*/  BSSY B0, `(.L_x_27) ;  /* 0x0000009000007945 */ /* 0x000fe40003800000 */
[----:B------:R-:W-:Y:S01]  /*2140*/  FMUL R58, R57, R22 ;  /* 0x00000016393a7220 */ /* 0x000fe20000400000 */
[----:B------:R-:W-:Y:S02]  /*2150*/  ISETP.GT.AND P0, PT, R0, RZ, P4 ;  /* 0x000000ff0000720c */ /* 0x000fe40002704270 */
[----:B------:R-:W-:Y:S01]  /*2160*/  P2R R100, PR, RZ, 0x10 ;  /* 0x00000010ff647803 */ /* 0x000fe20000000000 */
[----:B------:R-:W-:-:S05]  /*2170*/  FFMA R58, R59, R16, R58 ;  /* 0x000000103b3a7223 */ /* 0x000fca000000003a */
[----:B------:R-:W-:-:S05]  /*2180*/  F2FP.BF16.F32.PACK_AB R58, RZ, R58 ;  /* 0x0000003aff3a723e */ /* 0x000fca00000010ff */
[----:B------:R0:W-:Y:S01]  /*2190*/  @P2 STG.E.U16 desc[UR12][R14.64+0x2], R58 ;  /* 0x0000023a0e002986 */ /* 0x0001e2000c10150c */
[----:B------:R-:W-:Y:S05]  /*21a0*/  @!P0 BRA `(.L_x_28) ;  /* 0x0000000000048947 */ /* 0x000fea0003800000 */
[----:B------:R3:W5:Y:S02]  /*21b0*/  LDG.E.LTC128B.U16 R56, desc[UR12][R2.64+0x10] ;  /* 0x0000100c02387981 */ /* 0x000764000c1e1520 */
.L_x_28:
[----:B------:R-:W-:Y:S05]  /*21c0*/  BSYNC B0 ;  /* 0x0000000000007941 */ /* 0x000fea0003800000 */
.L_x_27:
[----:B-----5:R-:W-:Y:S01]  /*21d0*/  IMAD.U32 R57, R56, 0x10000, RZ ;  /* 0x0001000038397824 */ /* 0x020fe200078e00ff */
        /* <DEDUP_REMOVED lines=10> */
.L_x_30:
[----:B------:R-:W-:Y:S05]  /*2280*/  BSYNC B0 ;  /* 0x0000000000007941 */ /* 0x000fea0003800000 */
.L_x_29:
[----:B----45:R-:W-:Y:S01]  /*2290*/  IMAD.U32 R57, R56, 0x10000, RZ ;  /* 0x0001000038397824 */ /* 0x030fe200078e00ff */
[----:B------:R-:W-:Y:S01]  /*22a0*/  IADD3 R59, P0, R90, 0x40, RZ ;  /* 0x000000405a3b7810 */ /* 0x000fe20007f1e0ff */
[----:B------:R-:W-:Y:S02]  /*22b0*/  BSSY B0, `(.L_x_31) ;  /* 0x000000c000007945 */ /* 0x000fe40003800000 */
[----:B0-----:R-:W-:Y:S02]  /*22c0*/  FMUL R58, R57, R22 ;  /* 0x00000016393a7220 */ /* 0x001fe40000400000 */
[----:B------:R-:W-:Y:S01]  /*22d0*/  IMAD.X R90, RZ, RZ, R91, P0 ;  /* 0x000000ffff5a7224 */ /* 0x000fe200000e065b */
[----:B------:R-:W-:Y:S01]  /*22e0*/  ISETP.GT.AND P0, PT, R0, 0x8, P4 ;  /* 0x000000080000780c */ /* 0x000fe20002704270 */
[----:B------:R-:W-:-:S05]  /*22f0*/  FFMA R58, R61, R16, R58 ;  /* 0x000000103d3a7223 */ /* 0x000fca000000003a */
[----:B------:R-:W-:-:S04]  /*2300*/  F2FP.BF16.F32.PACK_AB R58, RZ, R58 ;  /* 0x0000003aff3a723e */ /* 0x000fc800000010ff */
[----:B------:R-:W-:Y:S01]  /*2310*/  PRMT R57, R58, 0x7610, R57 ;  /* 0x000076103a397816 */ /* 0x000fe20000000039 */
[----:B------:R-:W-:Y:S01]  /*2320*/  IMAD R58, R90, UR8, RZ ;  /* 0x000000085a3a7c24 */ /* 0x000fe2000f8e02ff */
[----:B------:R-:W-:-:S03]  /*2330*/  PRMT R90, R56, 0x7610, R90 ;  /* 0x00007610385a7816 */ /* 0x000fc6000000005a */
[----:B------:R0:W-:Y:S01]  /*2340*/  @P1 STG.E.U16 desc[UR12][R4.64+0x12], R57 ;  /* 0x0000123904001986 */ /* 0x0001e2000c10150c */
[----:B------:R-:W-:Y:S05]  /*2350*/  @!P0 BRA `(.L_x_32) ;  /* 0x0000000000048947 */ /* 0x000fea0003800000 */
[----:B------:R4:W5:Y:S02]  /*2360*/  LDG.E.LTC128B.U16 R90, desc[UR12][R12.64+0x10] ;  /* 0x0000100c0c5a7981 */ /* 0x000964000c1e1520 */
.L_x_32:
[----:B------:R-:W-:Y:S05]  /*2370*/  BSYNC B0 ;  /* 0x0000000000007941 */ /* 0x000fea0003800000 */
.L_x_31:
[----:B0----5:R-:W-:Y:S01]  /*2380*/  IMAD.U32 R57, R90, 0x10000, RZ ;  /* 0x000100005a397824 */ /* 0x021fe200078e00ff */
[----:B------:R-:W-:Y:S01]  /*2390*/  ISETP.GT.AND P1, PT, R0, 0x8, P3 ;  /* 0x000000080000780c */ /* 0x000fe20001f24270 */
[----:B------:R-:W-:Y:S01]  /*23a0*/  IMAD R19, R59, UR9, R58 ;  /* 0x000000093b137c24 */ /* 0x000fe2000f8e023a */
[----:B------:R-:W-:Y:S01]  /*23b0*/  BSSY B0, `(.L_x_33) ;  /* 0x0000012000007945 */ /* 0x000fe20003800000 */
[----:B------:R-:W-:Y:S01]  /*23c0*/  FMUL R57, R57, R22 ;  /* 0x0000001639397220 */ /* 0x000fe20000400000 */
[----:B------:R-:W-:-:S04]  /*23d0*/  IMAD.WIDE.U32 R60, R59, UR8, R20 ;  /* 0x000000083b3c7c25 */ /* 0x000fc8000f8e0014 */
[----:B------:R-:W-:Y:S01]  /*23e0*/  FFMA R62, R62, R16, R57 ;  /* 0x000000103e3e7223 */ /* 0x000fe20000000039 */
[----:B------:R-:W-:-:S04]  /*23f0*/  IMAD.WIDE.U32 R56, R59, UR8, R88 ;  /* 0x000000083b387c25 */ /* 0x000fc8000f8e0058 */
[C---:B------:R-:W-:Y:S01]  /*2400*/  IMAD.IADD R61, R19.reuse, 0x1, R61 ;  /* 0x00000001133d7824 */ /* 0x040fe200078e023d */
[----:B------:R-:W-:Y:S01]  /*2410*/  F2FP.BF16.F32.PACK_AB R62, RZ, R62 ;  /* 0x0000003eff3e723e */ /* 0x000fe200000010ff */
[----:B------:R-:W-:Y:S01]  /*2420*/  IMAD.IADD R89, R19, 0x1, R57 ;  /* 0x0000000113597824 */ /* 0x000fe200078e0239 */
[----:B------:R-:W-:Y:S01]  /*2430*/  IADD3 R20, P2, R18, R56, RZ ;  /* 0x0000003812147210 */ /* 0x000fe20007f5e0ff */
[----:B------:R-:W-:Y:S02]  /*2440*/  IMAD.WIDE.U32 R60, R94, UR6, R60 ;  /* 0x000000065e3c7c25 */ /* 0x000fe4000f8e003c */
[----:B------:R0:W-:Y:S02]  /*2450*/  @P0 STG.E.U16 desc[UR12][R14.64+0x10], R62 ;  /* 0x0000103e0e000986 */ /* 0x0001e4000c10150c */
[----:B------:R-:W-:Y:S01]  /*2460*/  IMAD.X R21, R89, 0x1, R21, P2 ;  /* 0x0000000159157824 */ /* 0x000fe200010e0615 */
[----:B------:R-:W-:Y:S01]  /*2470*/  IADD3 R58, P0, P2, R95, R60, R10 ;  /* 0x0000003c5f3a7210 */ /* 0x000fe20007a1e00a */
[----:B------:R-:W-:-:S02]  /*2480*/  IMAD.IADD R91, R96, 0x1, R61 ;  /* 0x00000001605b7824 */ /* 0x000fc400078e023d */
[----:B------:R-:W-:-:S03]  /*2490*/  IMAD.WIDE.U32 R20, R94, UR6, R20 ;  /* 0x000000065e147c25 */ /* 0x000fc6000f8e0014 */
[----:B------:R-:W-:Y:S01]  /*24a0*/  IADD3.X R91, R93, R91, R11, P0, P2 ;  /* 0x0000005b5d5b7210 */ /* 0x000fe200007e440b */
[----:B------:R-:W-:Y:S06]  /*24b0*/  @!P1 BRA `(.L_x_34) ;  /* 0x0000000000049947 */ /* 0x000fec0003800000 */
[----:B------:R0:W5:Y:S02]  /*24c0*/  LDG.E.LTC128B.U16 R90, desc[UR12][R12.64+0x12] ;  /* 0x0000120c0c5a7981 */ /* 0x000164000c1e1520 */
.L_x_34:
[----:B------:R-:W-:Y:S05]  /*24d0*/  BSYNC B0 ;  /* 0x0000000000007941 */ /* 0x000fea0003800000 */
.L_x_33:
[----:B-----5:R-:W-:Y:S01]  /*24e0*/  IMAD.U32 R103, R90, 0x10000, RZ ;  /* 0x000100005a677824 */ /* 0x020fe200078e00ff */
[----:B------:R-:W-:Y:S01]  /*24f0*/  IADD3 R95, P0, P2, R95, R20, R10 ;  /* 0x000000145f5f7210 */ /* 0x000fe20007a1e00a */
[----:B------:R-:W-:Y:S01]  /*2500*/  IMAD.IADD R10, R96, 0x1, R21 ;  /* 0x00000001600a7824 */ /* 0x000fe200078e0215 */
[C---:B------:R-:W-:Y:S01]  /*2510*/  SHF.L.U64.HI R23, R92.reuse, 0x1, R23 ;  /* 0x000000015c177819 */ /* 0x040fe20000010217 */
[----:B------:R-:W-:Y:S01]  /*2520*/  FMUL R18, R103, R22 ;  /* 0x0000001667127220 */ /* 0x000fe20000400000 */
[----:B------:R-:W-:Y:S01]  /*2530*/  IMAD.SHL.U32 R61, R92, 0x2, RZ ;  /* 0x000000025c3d7824 */ /* 0x000fe200078e00ff */
[----:B------:R-:W-:Y:S01]  /*2540*/  ISETP.GT.AND P3, PT, R17, 0x10, PT ;  /* 0x000000101100780c */ /* 0x000fe20003f64270 */
[----:B------:R-:W-:Y:S01]  /*2550*/  BSSY B0, `(.L_x_35) ;  /* 0x000000b000007945 */ /* 0x000fe20003800000 */
[----:B------:R-:W-:Y:S01]  /*2560*/  FFMA R18, R63, R16, R18 ;  /* 0x000000103f127223 */ /* 0x000fe20000000012 */
[----:B------:R-:W-:Y:S02]  /*2570*/  IADD3.X R60, R93, R10, R11, P0, P2 ;  /* 0x0000000a5d3c7210 */ /* 0x000fe400007e440b */
[----:B------:R-:W-:-:S02]  /*2580*/  IADD3 R10, P0, P2, R61, R4, R97 ;  /* 0x000000043d0a7210 */ /* 0x000fc40007a1e061 */
[----:B------:R-:W-:Y:S02]  /*2590*/  F2FP.BF16.F32.PACK_AB R18, RZ, R18 ;  /* 0x00000012ff12723e */ /* 0x000fe400000010ff */
[----:B------:R-:W-:Y:S02]  /*25a0*/  IADD3.X R11, R23, R5, R99, P0, P2 ;  /* 0x00000005170b7210 */ /* 0x000fe400007e4463 */
[----:B------:R-:W-:Y:S01]  /*25b0*/  ISETP.GT.AND P0, PT, R0, RZ, P3 ;  /* 0x000000ff0000720c */ /* 0x000fe20001f04270 */
[----:B------:R0:W-:Y:S01]  /*25c0*/  @P1 STG.E.U16 desc[UR12][R14.64+0x12], R18 ;  /* 0x000012120e001986 */ /* 0x0001e2000c10150c */
[----:B------:R-:W-:-:S11]  /*25d0*/  P2R R88, PR, RZ, 0x8 ;  /* 0x00000008ff587803 */ /* 0x000fd60000000000 */
[----:B0-----:R-:W-:Y:S05]  /*25e0*/  @!P0 BRA `(.L_x_36) ;  /* 0x0000000000048947 */ /* 0x001fea0003800000 */
[----:B------:R0:W5:Y:S02]  /*25f0*/  LDG.E.LTC128B.U16 R90, desc[UR12][R2.64+0x20] ;  /* 0x0000200c025a7981 */ /* 0x000164000c1e1520 */
.L_x_36:
[----:B------:R-:W-:Y:S05]  /*2600*/  BSYNC B0 ;  /* 0x0000000000007941 */ /* 0x000fea0003800000 */
.L_x_35:
[----:B-----5:R-:W-:Y:S01]  /*2610*/  IMAD.U32 R21, R90, 0x10000, RZ ;  /* 0x000100005a157824 */ /* 0x020fe200078e00ff */
[----:B------:R-:W-:Y:S01]  /*2620*/  ISETP.GT.AND P1, PT, R17, 0x11, PT ;  /* 0x000000111100780c */ /* 0x000fe20003f24270 */
[----:B------:R-:W-:Y:S02]  /*2630*/  BSSY B0, `(.L_x_37) ;  /* 0x0000009000007945 */ /* 0x000fe40003800000 */
[----:B------:R-:W-:-:S04]  /*2640*/  FMUL R21, R21, R22 ;  /* 0x0000001615157220 */ /* 0x000fc80000400000 */
[----:B------:R-:W-:Y:S01]  /*2650*/  FFMA R21, R64, R16, R21 ;  /* 0x0000001040157223 */ /* 0x000fe20000000015 */
[----:B------:R-:W-:-:S04]  /*2660*/  P2R R64, PR, RZ, 0x2 ;  /* 0x00000002ff407803 */ /* 0x000fc80000000000 */
[----:B------:R-:W-:-:S05]  /*2670*/  F2FP.BF16.F32.PACK_AB R21, RZ, R21 ;  /* 0x00000015ff15723e */ /* 0x000fca00000010ff */
[----:B------:R0:W-:Y:S01]  /*2680*/  @P0 STG.E.U16 desc[UR12][R4.64+0x20], R21 ;  /* 0x0000201504000986 */ /* 0x0001e2000c10150c */
[----:B------:R-:W-:-:S13]  /*2690*/  ISETP.GT.AND P0, PT, R0, RZ, P1 ;  /* 0x000000ff0000720c */ /* 0x000fda0000f04270 */
[----:B0-----:R-:W-:Y:S05]  /*26a0*/  @!P0 BRA `(.L_x_38) ;  /* 0x0000000000048947 */ /* 0x001fea0003800000 */
[----:B------:R0:W5:Y:S02]  /*26b0*/  LDG.E.LTC128B.U16 R90, desc[UR12][R2.64+0x22] ;  /* 0x0000220c025a7981 */ /* 0x000164000c1e1520 */
.L_x_38:
[----:B------:R-:W-:Y:S05]  /*26c0*/  BSYNC B0 ;  /* 0x0000000000007941 */ /* 0x000fea0003800000 */
.L_x_37:
[----:B-----5:R-:W-:Y:S01]  /*26d0*/  IMAD.U32 R21, R90, 0x10000, RZ ;  /* 0x000100005a157824 */ /* 0x020fe200078e00ff */
[----:B------:R-:W-:Y:S03]  /*26e0*/  BSSY B0, `(.L_x_39) ;  /* 0x0000008000007945 */ /* 0x000fe60003800000 */
[----:B------:R-:W-:-:S04]  /*26f0*/  FMUL R18, R21, R22 ;  /* 0x0000001615127220 */ /* 0x000fc80000400000 */
[----:B------:R-:W-:-:S05]  /*2700*/  FFMA R18, R65, R16, R18 ;  /* 0x0000001041127223 */ /* 0x000fca0000000012 */
[----:B------:R-:W-:-:S05]  /*2710*/  F2FP.BF16.F32.PACK_AB R18, RZ, R18 ;  /* 0x00000012ff12723e */ /* 0x000fca00000010ff */
[----:B------:R0:W-:Y:S01]  /*2720*/  @P0 STG.E.U16 desc[UR12][R4.64+0x22], R18 ;  /* 0x0000221204000986 */ /* 0x0001e2000c10150c */
[----:B------:R-:W-:-:S13]  /*2730*/  ISETP.GT.AND P0, PT, R0, 0x8, P3 ;  /* 0x000000080000780c */ /* 0x000fda0001f04270 */
[----:B0-----:R-:W-:Y:S05]  /*2740*/  @!P0 BRA `(.L_x_40) ;  /* 0x0000000000048947 */ /* 0x001fea0003800000 */
[----:B------:R0:W5:Y:S02]  /*2750*/  LDG.E.LTC128B.U16 R90, desc[UR12][R12.64+0x20] ;  /* 0x0000200c0c5a7981 */ /* 0x000164000c1e1520 */
.L_x_40:
[----:B------:R-:W-:Y:S05]  /*2760*/  BSYNC B0 ;  /* 0x0000000000007941 */ /* 0x000fea0003800000 */
.L_x_39:
        /* <DEDUP_REMOVED lines=9> */
.L_x_42:
[----:B------:R-:W-:Y:S05]  /*2800*/  BSYNC B0 ;  /* 0x0000000000007941 */ /* 0x000fea0003800000 */
.L_x_41:
[----:B-----5:R-:W-:Y:S01]  /*2810*/  IMAD.U32 R9, R90, 0x10000, RZ ;  /* 0x000100005a097824 */ /* 0x020fe200078e00ff */
[----:B------:R-:W-:Y:S01]  /*2820*/  ISETP.GT.AND P2, PT, R17, 0x18, PT ;  /* 0x000000181100780c */ /* 0x000fe20003f44270 */
[----:B------:R-:W-:Y:S01]  /*2830*/  IMAD.WIDE.U32 R62, R59, UR8, R6 ;  /* 0x000000083b3e7c25 */ /* 0x000fe2000f8e0006 */
[----:B------:R-:W-:Y:S03]  /*2840*/  BSSY B0, `(.L_x_43) ;  /* 0x0000015000007945 */ /* 0x000fe60003800000 */
[----:B------:R-:W-:Y:S01]  /*2850*/  FMUL R18, R9, R22 ;  /* 0x0000001609127220 */ /* 0x000fe20000400000 */
[----:B------:R-:W-:-:S03]  /*2860*/  IMAD.IADD R19, R63, 0x1, R19 ;  /* 0x000000013f137824 */ /* 0x000fc600078e0213 */
[----:B------:R-:W-:-:S05]  /*2870*/  FFMA R18, R67, R16, R18 ;  /* 0x0000001043127223 */ /* 0x000fca0000000012 */
[----:B------:R-:W-:-:S04]  /*2880*/  F2FP.BF16.F32.PACK_AB R18, RZ, R18 ;  /* 0x00000012ff12723e */ /* 0x000fc800000010ff */
[----:B------:R-:W-:-:S05]  /*2890*/  PRMT R21, R18, 0x7610, R21 ;  /* 0x0000761012157816 */ /* 0x000fca0000000015 */
[----:B------:R1:W-:Y:S01]  /*28a0*/  @P0 STG.E.U16 desc[UR12][R14.64+0x22], R21 ;  /* 0x000022150e000986 */ /* 0x0003e2000c10150c */
[----:B------:R-:W-:-:S04]  /*28b0*/  LEA R20, P0, R62, UR10, 0x1 ;  /* 0x0000000a3e147c11 */ /* 0x000fc8000f8008ff */
[----:B-1----:R-:W-:Y:S02]  /*28c0*/  LEA.HI.X R21, R62, UR11, R19, 0x1, P0 ;  /* 0x0000000b3e157c11 */ /* 0x002fe400080f0c13 */
[----:B------:R-:W-:-:S04]  /*28d0*/  LEA R18, P0, R58, UR10, 0x1 ;  /* 0x0000000a3a127c11 */ /* 0x000fc8000f8008ff */
[----:B------:R-:W-:Y:S02]  /*28e0*/  LEA.HI.X R19, R58, UR11, R91, 0x1, P0 ;  /* 0x0000000b3a137c11 */ /* 0x000fe400080f0c5b */
[----:B------:R-:W-:-:S05]  /*28f0*/  IADD3 R9, P0, R8, R56, RZ ;  /* 0x0000003808097210 */ /* 0x000fca0007f1e0ff */
[----:B------:R-:W-:Y:S01]  /*2900*/  IMAD.X R6, R89, 0x1, R7, P0 ;  /* 0x0000000159067824 */ /* 0x000fe200000e0607 */
[----:B------:R-:W-:-:S04]  /*2910*/  LEA R8, P0, R9, UR10, 0x1 ;  /* 0x0000000a09087c11 */ /* 0x000fc8000f8008ff */
[----:B------:R-:W-:Y:S02]  /*2920*/  LEA.HI.X R9, R9, UR11, R6, 0x1, P0 ;  /* 0x0000000b09097c11 */ /* 0x000fe400080f0c06 */
[----:B------:R-:W-:-:S04]  /*2930*/  LEA R6, P0, R95, UR10, 0x1 ;  /* 0x0000000a5f067c11 */ /* 0x000fc8000f8008ff */
[----:B------:R-:W-:Y:S02]  /*2940*/  LEA.HI.X R7, R95, UR11, R60, 0x1, P0 ;  /* 0x0000000b5f077c11 */ /* 0x000fe400080f0c3c */
[----:B------:R-:W-:Y:S02]  /*2950*/  ISETP.GT.AND P0, PT, R0, RZ, P2 ;  /* 0x000000ff0000720c */ /* 0x000fe40001704270 */
[----:B------:R-:W-:-:S11]  /*2960*/  P2R R60, PR, RZ, 0x4 ;  /* 0x00000004ff3c7803 */ /* 0x000fd60000000000 */
[----:B------:R-:W-:Y:S05]  /*2970*/  @!P0 BRA `(.L_x_44) ;  /* 0x0000000000048947 */ /* 0x000fea0003800000 */
[----:B------:R1:W5:Y:S02]  /*2980*/  LDG.E.LTC128B.U16 R90, desc[UR12][R2.64+0x30] ;  /* 0x0000300c025a7981 */ /* 0x000364000c1e1520 */
.L_x_44:
[----:B------:R-:W-:Y:S05]  /*2990*/  BSYNC B0 ;  /* 0x0000000000007941 */ /* 0x000fea0003800000 */
.L_x_43:
[----:B-----5:R-:W-:Y:S01]  /*29a0*/  IMAD.U32 R57, R90, 0x10000, RZ ;  /* 0x000100005a397824 */ /* 0x020fe200078e00ff */
[----:B------:R-:W-:Y:S01]  /*29b0*/  ISETP.GT.AND P1, PT, R17, 0x19, PT ;  /* 0x000000191100780c */ /* 0x000fe20003f24270 */
[----:B------:R-:W-:Y:S02]  /*29c0*/  BSSY B0, `(.L_x_45) ;  /* 0x0000009000007945 */ /* 0x000fe40003800000 */
[----:B------:R-:W-:Y:S01]  /*29d0*/  FMUL R57, R57, R22 ;  /* 0x0000001639397220 */ /* 0x000fe20000400000 */
[----:B------:R-:W-:-:S03]  /*29e0*/  P2R R67, PR, RZ, 0x2 ;  /* 0x00000002ff437803 */ /* 0x000fc60000000000 */
[----:B------:R-:W-:-:S05]  /*29f0*/  FFMA R57, R68, R16, R57 ;  /* 0x0000001044397223 */ /* 0x000fca0000000039 */
[----:B------:R-:W-:-:S05]  /*2a00*/  F2FP.BF16.F32.PACK_AB R57, RZ, R57 ;  /* 0x00000039ff39723e */ /* 0x000fca00000010ff */
[----:B------:R0:W-:Y:S01]  /*2a10*/  @P0 STG.E.U16 desc[UR12][R4.64+0x30], R57 ;  /* 0x0000303904000986 */ /* 0x0001e2000c10150c */
[----:B------:R-:W-:-:S13]  /*2a20*/  ISETP.GT.AND P0, PT, R0, RZ, P1 ;  /* 0x000000ff0000720c */ /* 0x000fda0000f04270 */
[----:B0-----:R-:W-:Y:S05]  /*2a30*/  @!P0 BRA `(.L_x_46) ;  /* 0x0000000000048947 */ /* 0x001fea0003800000 */
[----:B------:R0:W5:Y:S02]  /*2a40*/  LDG.E.LTC128B.U16 R90, desc[UR12][R2.64+0x32] ;  /* 0x0000320c025a7981 */ /* 0x000164000c1e1520 */
.L_x_46:
[----:B------:R-:W-:Y:S05]  /*2a50*/  BSYNC B0 ;  /* 0x0000000000007941 */ /* 0x000fea0003800000 */
.L_x_45:
        /* <DEDUP_REMOVED lines=9> */
.L_x_48:
[----:B------:R-:W-:Y:S05]  /*2af0*/  BSYNC B0 ;  /* 0x0000000000007941 */ /* 0x000fea0003800000 */
.L_x_47:
        /* <DEDUP_REMOVED lines=9> */
.L_x_50:
[----:B------:R-:W-:Y:S05]  /*2b90*/  BSYNC B0 ;  /* 0x0000000000007941 */ /* 0x000fea0003800000 */
.L_x_49:
        /* <DEDUP_REMOVED lines=11> */
.L_x_52:
[----:B------:R-:W-:Y:S05]  /*2c50*/  BSYNC B0 ;  /* 0x0000000000007941 */ /* 0x000fea0003800000 */
.L_x_51:
        /* <DEDUP_REMOVED lines=11> */
.L_x_54:
[----:B------:R-:W-:Y:S05]  /*2d10*/  BSYNC B0 ;  /* 0x0000000000007941 */ /* 0x000fea0003800000 */
.L_x_53:
        /* <DEDUP_REMOVED lines=9> */
.L_x_56:
[----:B------:R-:W-:Y:S05]  /*2db0*/  BSYNC B0 ;  /* 0x0000000000007941 */ /* 0x000fea0003800000 */
.L_x_55:
        /* <DEDUP_REMOVED lines=9> */
.L_x_58:
[----:B------:R-:W-:Y:S05]  /*2e50*/  BSYNC B0 ;  /* 0x0000000000007941 */ /* 0x000fea0003800000 */
.L_x_57:
[----:B-----5:R-:W-:Y:S01]  /*2e60*/  IMAD.U32 R57, R90, 0x10000, RZ ;  /* 0x000100005a397824 */ /* 0x020fe200078e00ff */
[----:B------:R-:W-:Y:S01]  /*2e70*/  ISETP.GT.AND P5, PT, R17, 0x28, PT ;  /* 0x000000281100780c */ /* 0x000fe20003fa4270 */
[----:B------:R-:W-:Y:S02]  /*2e80*/  BSSY B0, `(.L_x_59) ;  /* 0x0000009000007945 */ /* 0x000fe40003800000 */
[----:B------:R-:W-:-:S04]  /*2e90*/  FMUL R56, R57, R22 ;  /* 0x0000001639387220 */ /* 0x000fc80000400000 */
[----:B------:R-:W-:-:S05]  /*2ea0*/  FFMA R56, R75, R16, R56 ;  /* 0x000000104b387223 */ /* 0x000fca0000000038 */
[----:B------:R-:W-:-:S05]  /*2eb0*/  F2FP.BF16.F32.PACK_AB R56, RZ, R56 ;  /* 0x00000038ff38723e */ /* 0x000fca00000010ff */
[----:B------:R1:W-:Y:S01]  /*2ec0*/  @P0 STG.E.U16 desc[UR12][R14.64+0x42], R56 ;  /* 0x000042380e000986 */ /* 0x0003e2000c10150c */
[----:B------:R-:W-:Y:S02]  /*2ed0*/  ISETP.GT.AND P0, PT, R0, RZ, P5 ;  /* 0x000000ff0000720c */ /* 0x000fe40002f04270 */
[----:B-1----:R-:W-:-:S11]  /*2ee0*/  P2R R56, PR, RZ, 0x20 ;  /* 0x00000020ff387803 */ /* 0x002fd60000000000 */
[----:B------:R-:W-:Y:S05]  /*2ef0*/  @!P0 BRA `(.L_x_60) ;  /* 0x0000000000048947 */ /* 0x000fea0003800000 */
[----:B------:R1:W5:Y:S02]  /*2f00*/  LDG.E.LTC128B.U16 R90, desc[UR12][R2.64+0x50] ;  /* 0x0000500c025a7981 */ /* 0x000364000c1e1520 */
.L_x_60:
[----:B------:R-:W-:Y:S05]  /*2f10*/  BSYNC B0 ;  /* 0x0000000000007941 */ /* 0x000fea0003800000 */
.L_x_59:
        /* <DEDUP_REMOVED lines=11> */
.L_x_62:
[----:B------:R-:W-:Y:S05]  /*2fd0*/  BSYNC B0 ;  /* 0x0000000000007941 */ /* 0x000fea0003800000 */
.L_x_61:
        /* <DEDUP_REMOVED lines=9> */
.L_x_64:
[----:B------:R-:W-:Y:S05]  /*3070*/  BSYNC B0 ;  /* 0x0000000000007941 */ /* 0x000fea0003800000 */
.L_x_63:
        /* <DEDUP_REMOVED lines=9> */
.L_x_66:
[----:B------:R-:W-:Y:S05]  /*3110*/  BSYNC B0 ;  /* 0x0000000000007941 */ /* 0x000fea0003800000 */
.L_x_65:
[----:B-----5:R-:W-:Y:S01]  /*3120*/  IMAD.U32 R57, R90, 0x10000, RZ ;  /* 0x000100005a397824 */ /* 0x020fe200078e00ff */
[----:B------:R-:W-:Y:S01]  /*3130*/  ISETP.GT.AND P3, PT, R17, 0x30, PT ;  /* 0x000000301100780c */ /* 0x000fe20003f64270 */
[----:B------:R-:W-:Y:S02]  /*3140*/  BSSY B0, `(.L_x_67) ;  /* 0x0000008000007945 */ /* 0x000fe40003800000 */
[----:B------:R-:W-:-:S04]  /*3150*/  FMUL R56, R57, R22 ;  /* 0x0000001639387220 */ /* 0x000fc80000400000 */
[----:B------:R-:W-:-:S05]  /*3160*/  FFMA R56, R79, R16, R56 ;  /* 0x000000104f387223 */ /* 0x000fca0000000038 */
[----:B------:R-:W-:-:S05]  /*3170*/  F2FP.BF16.F32.PACK_AB R56, RZ, R56 ;  /* 0x00000038ff38723e */ /* 0x000fca00000010ff */
[----:B------:R0:W-:Y:S01]  /*3180*/  @P0 STG.E.U16 desc[UR12][R14.64+0x52], R56 ;  /* 0x000052380e000986 */ /* 0x0001e2000c10150c */
[----:B------:R-:W-:-:S13]  /*3190*/  ISETP.GT.AND P0, PT, R0, RZ, P3 ;  /* 0x000000ff0000720c */ /* 0x000fda0001f04270 */
[----:B0-----:R-:W-:Y:S05]  /*31a0*/  @!P0 BRA `(.L_x_68) ;  /* 0x0000000000048947 */ /* 0x001fea0003800000 */
[----:B------:R0:W5:Y:S02]  /*31b0*/  LDG.E.LTC128B.U16 R90, desc[UR12][R2.64+0x60] ;  /* 0x0000600c025a7981 */ /* 0x000164000c1e1520 */
.L_x_68:
[----:B------:R-:W-:Y:S05]  /*31c0*/  BSYNC B0 ;  /* 0x0000000000007941 */ /* 0x000fea0003800000 */
.L_x_67:
        /* <DEDUP_REMOVED lines=10> */
.L_x_70:
[----:B------:R-:W-:Y:S05]  /*3270*/  BSYNC B0 ;  /* 0x0000000000007941 */ /* 0x000fea0003800000 */
.L_x_69:
        /* <DEDUP_REMOVED lines=9> */
.L_x_72:
[----:B------:R-:W-:Y:S05]  /*3310*/  BSYNC B0 ;  /* 0x0000000000007941 */ /* 0x000fea0003800000 */
.L_x_71:
        /* <DEDUP_REMOVED lines=9> */
.L_x_74:
[----:B------:R-:W-:Y:S05]  /*33b0*/  BSYNC B0 ;  /* 0x0000000000007941 */ /* 0x000fea0003800000 */
.L_x_73:
        /* <DEDUP_REMOVED lines=10> */
.L_x_76:
[----:B------:R-:W-:Y:S05]  /*3460*/  BSYNC B0 ;  /* 0x0000000000007941 */ /* 0x000fea0003800000 */
.L_x_75:
[----:B-----5:R-:W-:Y:S01]  /*3470*/  IMAD.U32 R57, R90, 0x10000, RZ ;  /* 0x000100005a397824 */ /* 0x020fe200078e00ff */
[----:B------:R-:W-:Y:S03]  /*3480*/  BSSY B0, `(.L_x_77) ;  /* 0x000000f000007945 */ /* 0x000fe60003800000 */
[----:B------:R-:W-:-:S04]  /*3490*/  FMUL R57, R57, R22 ;  /* 0x0000001639397220 */ /* 0x000fc80000400000 */
[----:B------:R-:W-:-:S05]  /*34a0*/  FFMA R57, R84, R16, R57 ;  /* 0x0000001054397223 */ /* 0x000fca0000000039 */
[----:B------:R-:W-:-:S05]  /*34b0*/  F2FP.BF16.F32.PACK_AB R57, RZ, R57 ;  /* 0x00000039ff39723e */ /* 0x000fca00000010ff */
[----:B------:R1:W-:Y:S01]  /*34c0*/  @P0 STG.E.U16 desc[UR12][R4.64+0x70], R57 ;  /* 0x0000703904000986 */ /* 0x0003e2000c10150c */
[----:B------:R-:W-:-:S05]  /*34d0*/  IADD3 R58, P0, R61, R14, RZ ;  /* 0x0000000e3d3a7210 */ /* 0x000fca0007f1e0ff */
[----:B------:R-:W-:Y:S01]  /*34e0*/  IMAD.X R59, R23, 0x1, R15, P0 ;  /* 0x00000001173b7824 */ /* 0x000fe200000e060f */
[----:B------:R-:W-:-:S05]  /*34f0*/  IADD3 R62, P0, R61, R14, RZ ;  /* 0x0000000e3d3e7210 */ /* 0x000fca0007f1e0ff */
[----:B------:R-:W-:Y:S01]  /*3500*/  IMAD.X R63, R23, 0x1, R15, P0 ;  /* 0x00000001173f7824 */ /* 0x000fe200000e060f */
[----:B------:R-:W-:-:S05]  /*3510*/  IADD3 R56, P0, R61, R4, RZ ;  /* 0x000000043d387210 */ /* 0x000fca0007f1e0ff */
[----:B-1----:R-:W-:Y:S01]  /*3520*/  IMAD.X R57, R23, 0x1, R5, P0 ;  /* 0x0000000117397824 */ /* 0x002fe200000e0605 */
[----:B------:R-:W-:-:S04]  /*3530*/  ISETP.GT.AND P0, PT, R17, 0x39, PT ;  /* 0x000000391100780c */ /* 0x000fc80003f04270 */
[----:B------:R-:W-:-:S13]  /*3540*/  ISETP.GT.AND P4, PT, R0, RZ, P0 ;  /* 0x000000ff0000720c */ /* 0x000fda0000784270 */
[----:B------:R-:W-:Y:S05]  /*3550*/  @!P4 BRA `(.L_x_78) ;  /* 0x000000000004c947 */ /* 0x000fea0003800000 */
[----:B------:R1:W5:Y:S02]  /*3560*/  LDG.E.LTC128B.U16 R90, desc[UR12][R2.64+0x72] ;  /* 0x0000720c025a7981 */ /* 0x000364000c1e1520 */
.L_x_78:
[----:B------:R-:W-:Y:S05]  /*3570*/  BSYNC B0 ;  /* 0x0000000000007941 */ /* 0x000fea0003800000 */
.L_x_77:
[----:B01-3-5:R-:W-:Y:S01]  /*3580*/  IMAD.U32 R3, R90, 0x10000, RZ ;  /* 0x000100005a037824 */ /* 0x02bfe200078e00ff */
        /* <DEDUP_REMOVED lines=8> */
.L_x_80:
[----:B------:R-:W-:Y:S05]  /*3610*/  BSYNC B0 ;  /* 0x0000000000007941 */ /* 0x000fea0003800000 */
.L_x_79:
[----:B-----5:R-:W-:Y:S01]  /*3620*/  IMAD.U32 R3, R90, 0x10000, RZ ;  /* 0x000100005a037824 */ /* 0x020fe200078e00ff */
[----:B------:R-:W-:Y:S03]  /*3630*/  BSSY B0, `(.L_x_81) ;  /* 0x0000008000007945 */ /* 0x000fe60003800000 */
[----:B------:R-:W-:-:S04]  /*3640*/  FMUL R3, R3, R22 ;  /* 0x0000001603037220 */ /* 0x000fc80000400000 */
[----:B------:R-:W-:-:S05]  /*3650*/  FFMA R3, R86, R16, R3 ;  /* 0x0000001056037223 */ /* 0x000fca0000000003 */
[----:B------:R-:W-:-:S05]  /*3660*/  F2FP.BF16.F32.PACK_AB R3, RZ, R3 ;  /* 0x00000003ff03723e */ /* 0x000fca00000010ff */
[----:B------:R1:W-:Y:S01]  /*3670*/  @P4 STG.E.U16 desc[UR12][R14.64+0x70], R3 ;  /* 0x000070030e004986 */ /* 0x0003e2000c10150c */
[----:B------:R-:W-:-:S13]  /*3680*/  ISETP.GT.AND P4, PT, R0, 0x8, P0 ;  /* 0x000000080000780c */ /* 0x000fda0000784270 */
[----:B-1----:R-:W-:Y:S05]  /*3690*/  @!P4 BRA `(.L_x_82) ;  /* 0x000000000004c947 */ /* 0x002fea0003800000 */
[----:B------:R1:W5:Y:S02]  /*36a0*/  LDG.E.LTC128B.U16 R90, desc[UR12][R12.64+0x72] ;  /* 0x0000720c0c5a7981 */ /* 0x000364000c1e1520 */
.L_x_82:
[----:B------:R-:W-:Y:S05]  /*36b0*/  BSYNC B0 ;  /* 0x0000000000007941 */ /* 0x000fea0003800000 */
.L_x_81:
[----:B-----5:R-:W-:-:S04]  /*36c0*/  IMAD.U32 R3, R90, 0x10000, RZ ;  /* 0x000100005a037824 */ /* 0x020fc800078e00ff */
[----:B------:R-:W-:-:S04]  /*36d0*/  FMUL R2, R3, R22 ;  /* 0x0000001603027220 */ /* 0x000fc80000400000 */
[----:B------:R-:W-:-:S05]  /*36e0*/  FFMA R2, R87, R16, R2 ;  /* 0x0000001057027223 */ /* 0x000fca0000000002 */
[----:B------:R-:W-:-:S05]  /*36f0*/  F2FP.BF16.F32.PACK_AB R2, RZ, R2 ;  /* 0x00000002ff02723e */ /* 0x000fca00000010ff */
[----:B------:R3:W-:Y:S01]  /*3700*/  @P4 STG.E.U16 desc[UR12][R14.64+0x72], R2 ;  /* 0x000072020e004986 */ /* 0x0007e2000c10150c */
[----:B------:R-:W-:-:S13]  /*3710*/  ISETP.GT.AND P4, PT, R0, 0x40, P6 ;  /* 0x000000400000780c */ /* 0x000fda0003784270 */
[----:B------:R-:W2:Y:S01]  /*3720*/  @P4 LDG.E.LTC128B.U16 R90, desc[UR12][R20.64] ;  /* 0x0000000c145a4981 */ /* 0x000ea2000c1e1520 */
[----:B------:R-:W-:Y:S01]  /*3730*/  BSSY B0, `(.L_x_83) ;  /* 0x000000a000007945 */ /* 0x000fe20003800000 */
[----:B--2---:R-:W-:-:S04]  /*3740*/  IMAD.U32 R3, R90, 0x10000, RZ ;  /* 0x000100005a037824 */ /* 0x004fc800078e00ff */
[----:B------:R-:W-:-:S04]  /*3750*/  FMUL R3, R3, R22 ;  /* 0x0000001603037220 */ /* 0x000fc80000400000 */
[----:B------:R-:W-:-:S05]  /*3760*/  FFMA R3, R24, R16, R3 ;  /* 0x0000001018037223 */ /* 0x000fca0000000003 */
[----:B------:R-:W-:-:S05]  /*3770*/  F2FP.BF16.F32.PACK_AB R3, RZ, R3 ;  /* 0x00000003ff03723e */ /* 0x000fca00000010ff */
[----:B------:R3:W-:Y:S01]  /*3780*/  @P4 STG.E.U16 desc[UR12][R56.64], R3 ;  /* 0x0000000338004986 */ /* 0x0007e2000c10150c */
[----:B------:R-:W-:-:S04]  /*3790*/  ISETP.NE.AND P4, PT, R98, RZ, PT ;  /* 0x000000ff6200720c */ /* 0x000fc80003f85270 */
[----:B------:R-:W-:-:S13]  /*37a0*/  ISETP.GT.AND P4, PT, R0, 0x40, P4 ;  /* 0x000000400000780c */ /* 0x000fda0002784270 */
[----:B---3--:R-:W-:Y:S05]  /*37b0*/  @!P4 BRA `(.L_x_84) ;  /* 0x000000000004c947 */ /* 0x008fea0003800000 */
[----:B------:R2:W5:Y:S02]  /*37c0*/  LDG.E.LTC128B.U16 R90, desc[UR12][R18.64+0x2] ;  /* 0x0000020c125a7981 */ /* 0x000564000c1e1520 */
.L_x_84:
[----:B------:R-:W-:Y:S05]  /*37d0*/  BSYNC B0 ;  /* 0x0000000000007941 */ /* 0x000fea0003800000 */
.L_x_83:
[----:B-----5:R-:W-:Y:S01]  /*37e0*/  IMAD.U32 R3, R90, 0x10000, RZ ;  /* 0x000100005a037824 */ /* 0x020fe200078e00ff */
[----:B------:R-:W-:Y:S01]  /*37f0*/  ISETP.GT.AND P6, PT, R0, 0x48, P6 ;  /* 0x000000480000780c */ /* 0x000fe200037c4270 */
[----:B------:R-:W-:Y:S02]  /*3800*/  BSSY B0, `(.L_x_85) ;  /* 0x000000a000007945 */ /* 0x000fe40003800000 */
[----:B------:R-:W-:Y:S01]  /*3810*/  FMUL R2, R3, R22 ;  /* 0x0000001603027220 */ /* 0x000fe20000400000 */
[----:B------:R-:W-:-:S03]  /*3820*/  @P4 IMAD.MOV.U32 R3, RZ, RZ, R57 ;  /* 0x000000ffff034224 */ /* 0x000fc600078e0039 */
[----:B------:R-:W-:-:S05]  /*3830*/  FFMA R2, R25, R16, R2 ;  /* 0x0000001019027223 */ /* 0x000fca0000000002 */
[----:B------:R-:W-:-:S04]  /*3840*/  F2FP.BF16.F32.PACK_AB R2, RZ, R2 ;  /* 0x00000002ff02723e */ /* 0x000fc800000010ff */
[----:B------:R-:W-:Y:S01]  /*3850*/  PRMT R4, R2, 0x7610, R4 ;  /* 0x0000761002047816 */ /* 0x000fe20000000004 */
[----:B------:R-:W-:-:S05]  /*3860*/  @P4 IMAD.MOV.U32 R2, RZ, RZ, R56 ;  /* 0x000000ffff024224 */ /* 0x000fca00078e0038 */
[----:B------:R3:W-:Y:S01]  /*3870*/  @P4 STG.E.U16 desc[UR12][R2.64+0x2], R4 ;  /* 0x0000020402004986 */ /* 0x0007e2000c10150c */
[----:B------:R-:W-:Y:S05]  /*3880*/  @!P6 BRA `(.L_x_86) ;  /* 0x000000000004e947 */ /* 0x000fea0003800000 */
[----:B------:R0:W5:Y:S02]  /*3890*/  LDG.E.LTC128B.U16 R90, desc[UR12][R8.64] ;  /* 0x0000000c085a7981 */ /* 0x000164000c1e1520 */
.L_x_86:
[----:B------:R-:W-:Y:S05]  /*38a0*/  BSYNC B0 ;  /* 0x0000000000007941 */ /* 0x000fea0003800000 */
.L_x_85:
[----:B---3-5:R-:W-:Y:S01]  /*38b0*/  IMAD.U32 R3, R90, 0x10000, RZ ;  /* 0x000100005a037824 */ /* 0x028fe200078e00ff */
[----:B------:R-:W-:Y:S01]  /*38c0*/  ISETP.NE.AND P4, PT, R98, RZ, PT ;  /* 0x000000ff6200720c */ /* 0x000fe20003f85270 */
[----:B------:R-:W-:Y:S02]  /*38d0*/  BSSY B0, `(.L_x_87) ;  /* 0x0000008000007945 */ /* 0x000fe40003800000 */
[----:B------:R-:W-:Y:S01]  /*38e0*/  FMUL R3, R3, R22 ;  /* 0x0000001603037220 */ /* 0x000fe20000400000 */
[----:B------:R-:W-:-:S03]  /*38f0*/  ISETP.GT.AND P4, PT, R0, 0x48, P4 ;  /* 0x000000480000780c */ /* 0x000fc60002784270 */
[----:B------:R-:W-:-:S05]  /*3900*/  FFMA R3, R26, R16, R3 ;  /* 0x000000101a037223 */ /* 0x000fca0000000003 */
[----:B------:R-:W-:-:S05]  /*3910*/  F2FP.BF16.F32.PACK_AB R3, RZ, R3 ;  /* 0x00000003ff03723e */ /* 0x000fca00000010ff */
[----:B------:R3:W-:Y:S01]  /*3920*/  @P6 STG.E.U16 desc[UR12][R58.64], R3 ;  /* 0x000000033a006986 */ /* 0x0007e2000c10150c */
[----:B------:R-:W-:Y:S05]  /*3930*/  @!P4 BRA `(.L_x_88) ;  /* 0x000000000004c947 */ /* 0x000fea0003800000 */
[----:B------:R0:W5:Y:S02]  /*3940*/  LDG.E.LTC128B.U16 R90, desc[UR12][R6.64+0x2] ;  /* 0x0000020c065a7981 */ /* 0x000164000c1e1520 */
.L_x_88:
[----:B------:R-:W-:Y:S05]  /*3950*/  BSYNC B0 ;  /* 0x0000000000007941 */ /* 0x000fea0003800000 */
.L_x_87:
[----:B---3-5:R-:W-:Y:S01]  /*3960*/  IMAD.U32 R3, R90, 0x10000, RZ ;  /* 0x000100005a037824 */ /* 0x028fe200078e00ff */
[----:B------:R-:W-:Y:S01]  /*3970*/  ISETP.NE.AND P6, PT, R100, RZ, PT ;  /* 0x000000ff6400720c */ /* 0x000fe20003fc5270 */
[----:B------:R-:W-:Y:S02]  /*3980*/  BSSY B0, `(.L_x_89) ;  /* 0x0000008000007945 */ /* 0x000fe40003800000 */
[----:B------:R-:W-:-:S04]  /*3990*/  FMUL R2, R3, R22 ;  /* 0x0000001603027220 */ /* 0x000fc80000400000 */
[----:B------:R-:W-:-:S05]  /*39a0*/  FFMA R2, R27, R16, R2 ;  /* 0x000000101b027223 */ /* 0x000fca0000000002 */
[----:B------:R-:W-:-:S05]  /*39b0*/  F2FP.BF16.F32.PACK_AB R2, RZ, R2 ;  /* 0x00000002ff02723e */ /* 0x000fca00000010ff */
[----:B------:R3:W-:Y:S01]  /*39c0*/  @P4 STG.E.U16 desc[UR12][R62.64+0x2], R2 ;  /* 0x000002023e004986 */ /* 0x0007e2000c10150c */
[----:B------:R-:W-:-:S13]  /*39d0*/  ISETP.GT.AND P4, PT, R0, 0x40, P6 ;  /* 0x000000400000780c */ /* 0x000fda0003784270 */
[----:B---3--:R-:W-:Y:S05]  /*39e0*/  @!P4 BRA `(.L_x_90) ;  /* 0x000000000004c947 */ /* 0x008fea0003800000 */
[----:B------:R3:W5:Y:S02]  /*39f0*/  LDG.E.LTC128B.U16 R90, desc[UR12][R18.64+0x10] ;  /* 0x0000100c125a7981 */ /* 0x000764000c1e1520 */
.L_x_90:
[----:B------:R-:W-:Y:S05]  /*3a00*/  BSYNC B0 ;  /* 0x0000000000007941 */ /* 0x000fea0003800000 */
.L_x_89:
[----:B-----5:R-:W-:Y:S01]  /*3a10*/  IMAD.U32 R3, R90, 0x10000, RZ ;  /* 0x000100005a037824 */ /* 0x020fe200078e00ff */
[----:B------:R-:W-:Y:S01]  /*3a20*/  ISETP.NE.AND P6, PT, R101, RZ, PT ;  /* 0x000000ff6500720c */ /* 0x000fe20003fc5270 */
[----:B------:R-:W-:Y:S01]  /*3a30*/  @P4 IMAD.MOV.U32 R2, RZ, RZ, R56 ;  /* 0x000000ffff024224 */ /* 0x000fe200078e0038 */
[----:B------:R-:W-:Y:S01]  /*3a40*/  BSSY B0, `(.L_x_91) ;  /* 0x000000a000007945 */ /* 0x000fe20003800000 */
[----:B------:R-:W-:-:S04]  /*3a50*/  FMUL R3, R3, R22 ;  /* 0x0000001603037220 */ /* 0x000fc80000400000 */
[----:B------:R-:W-:-:S05]  /*3a60*/  FFMA R3, R28, R16, R3 ;  /* 0x000000101c037223 */ /* 0x000fca0000000003 */
[----:B------:R-:W-:-:S04]  /*3a70*/  F2FP.BF16.F32.PACK_AB R3, RZ, R3 ;  /* 0x00000003ff03723e */ /* 0x000fc800000010ff */
[----:B------:R-:W-:Y:S01]  /*3a80*/  PRMT R4, R3, 0x7610, R4 ;  /* 0x0000761003047816 */ /* 0x000fe20000000004 */
[----:B------:R-:W-:-:S05]  /*3a90*/  @P4 IMAD.MOV.U32 R3, RZ, RZ, R57 ;  /* 0x000000ffff034224 */ /* 0x000fca00078e0039 */
[----:B------:R0:W-:Y:S01]  /*3aa0*/  @P4 STG.E.U16 desc[UR12][R2.64+0x10], R4 ;  /* 0x0000100402004986 */ /* 0x0001e2000c10150c */
[----:B------:R-:W-:-:S13]  /*3ab0*/  ISETP.GT.AND P4, PT, R0, 0x40, P6 ;  /* 0x000000400000780c */ /* 0x000fda0003784270 */
[----:B0-----:R-:W-:Y:S05]  /*3ac0*/  @!P4 BRA `(.L_x_92) ;  /* 0x000000000004c947 */ /* 0x001fea0003800000 */
[----:B------:R0:W5:Y:S02]  /*3ad0*/  LDG.E.LTC128B.U16 R90, desc[UR12][R18.64+0x12] ;  /* 0x0000120c125a7981 */ /* 0x000164000c1e1520 */
.L_x_92:
[----:B------:R-:W-:Y:S05]  /*3ae0*/  BSYNC B0 ;  /* 0x0000000000007941 */ /* 0x000fea0003800000 */
.L_x_91:
[----:B-----5:R-:W-:Y:S01]  /*3af0*/  IMAD.U32 R3, R90, 0x10000, RZ ;  /* 0x000100005a037824 */ /* 0x020fe200078e00ff */
[----:B------:R-:W-:Y:S03]  /*3b00*/  BSSY B0, `(.L_x_93) ;  /* 0x000000c000007945 */ /* 0x000fe60003800000 */
[----:B------:R-:W-:Y:S01]  /*3b10*/  FMUL R2, R3, R22 ;  /* 0x0000001603027220 */ /* 0x000fe20000400000 */
[----:B------:R-:W-:-:S03]  /*3b20*/  @P4 IMAD.MOV.U32 R3, RZ, RZ, R57 ;  /* 0x000000ffff034224 */ /* 0x000fc600078e0039 */
[----:B------:R-:W-:-:S05]  /*3b30*/  FFMA R2, R29, R16, R2 ;  /* 0x000000101d027223 */ /* 0x000fca0000000002 */
[----:B------:R-:W-:-:S04]  /*3b40*/  F2FP.BF16.F32.PACK_AB R2, RZ, R2 ;  /* 0x00000002ff02723e */ /* 0x000fc800000010ff */
[----:B------:R-:W-:Y:S01]  /*3b50*/  PRMT R4, R2, 0x7610, R4 ;  /* 0x0000761002047816 */ /* 0x000fe20000000004 */
[----:B------:R-:W-:-:S05]  /*3b60*/  @P4 IMAD.MOV.U32 R2, RZ, RZ, R56 ;  /* 0x000000ffff024224 */ /* 0x000fca00078e0038 */
[----:B------:R0:W-:Y:S01]  /*3b70*/  @P4 STG.E.U16 desc[UR12][R2.64+0x12], R4 ;  /* 0x0000120402004986 */ /* 0x0001e2000c10150c */
[----:B------:R-:W-:-:S04]  /*3b80*/  ISETP.NE.AND P4, PT, R100, RZ, PT ;  /* 0x000000ff6400720c */ /* 0x000fc80003f85270 */
[----:B------:R-:W-:-:S13]  /*3b90*/  ISETP.GT.AND P4, PT, R0, 0x48, P4 ;  /* 0x000000480000780c */ /* 0x000fda0002784270 */
[----:B0-----:R-:W-:Y:S05]  /*3ba0*/  @!P4 BRA `(.L_x_94) ;  /* 0x000000000004c947 */ /* 0x001fea0003800000 */
[----:B------:R0:W5:Y:S02]  /*3bb0*/  LDG.E.LTC128B.U16 R90, desc[UR12][R6.64+0x10] ;  /* 0x0000100c065a7981 */ /* 0x000164000c1e1520 */
.L_x_94:
[----:B------:R-:W-:Y:S05]  /*3bc0*/  BSYNC B0 ;  /* 0x0000000000007941 */ /* 0x000fea0003800000 */
.L_x_93:
        /* <DEDUP_REMOVED lines=9> */
.L_x_96:
[----:B------:R-:W-:Y:S05]  /*3c60*/  BSYNC B0 ;  /* 0x0000000000007941 */ /* 0x000fea0003800000 */
.L_x_95:
[----:B-----5:R-:W-:Y:S01]  /*3c70*/  IMAD.U32 R3, R90, 0x10000, RZ ;  /* 0x000100005a037824 */ /* 0x020fe200078e00ff */
[----:B------:R-:W-:Y:S01]  /*3c80*/  ISETP.NE.AND P6, PT, R88, RZ, PT ;  /* 0x000000ff5800720c */ /* 0x000fe20003fc5270 */
        /* <DEDUP_REMOVED lines=11> */
.L_x_98:
[----:B------:R-:W-:Y:S05]  /*3d40*/  BSYNC B0 ;  /* 0x0000000000007941 */ /* 0x000fea0003800000 */
.L_x_97:
        /* <DEDUP_REMOVED lines=13> */
.L_x_100:
[----:B------:R-:W-:Y:S05]  /*3e20*/  BSYNC B0 ;  /* 0x0000000000007941 */ /* 0x000fea0003800000 */
.L_x_99:
        /* <DEDUP_REMOVED lines=13> */
.L_x_102:
[----:B------:R-:W-:Y:S05]  /*3f00*/  BSYNC B0 ;  /* 0x0000000000007941 */ /* 0x000fea0003800000 */
.L_x_101:
[----:B-----5:R-:W-:Y:S01]  /*3f10*/  IMAD.U32 R3, R90, 0x10000, RZ ;  /* 0x000100005a037824 */ /* 0x020fe200078e00ff */
[----:B------:R-:W-:Y:S01]  /*3f20*/  BSSY B0, `(.L_x_103) ;  /* 0x000000b000007945 */ /* 0x000fe20003800000 */
[----:B------:R-:W-:Y:S02]  /*3f30*/  @P4 IMAD.MOV.U32 R2, RZ, RZ, R10 ;  /* 0x000000ffff024224 */ /* 0x000fe400078e000a */
        /* <DEDUP_REMOVED lines=9> */
.L_x_104:
[----:B------:R-:W-:Y:S05]  /*3fd0*/  BSYNC B0 ;  /* 0x0000000000007941 */ /* 0x000fea0003800000 */
.L_x_103:
        /* <DEDUP_REMOVED lines=13> */
.L_x_106:
[----:B------:R-:W-:Y:S05]  /*40b0*/  BSYNC B0 ;  /* 0x0000000000007941 */ /* 0x000fea0003800000 */
.L_x_105:
        /* <DEDUP_REMOVED lines=13> */
.L_x_108:
[----:B------:R-:W-:Y:S05]  /*4190*/  BSYNC B0 ;  /* 0x0000000000007941 */ /* 0x000fea0003800000 */
.L_x_107:
        /* <DEDUP_REMOVED lines=13> */
.L_x_110:
[----:B------:R-:W-:Y:S05]  /*4270*/  BSYNC B0 ;  /* 0x0000000000007941 */ /* 0x000fea0003800000 */
.L_x_109:
        /* <DEDUP_REMOVED lines=12> */
.L_x_112:
[----:B------:R-:W-:Y:S05]  /*4340*/  BSYNC B0 ;  /* 0x0000000000007941 */ /* 0x000fea0003800000 */
.L_x_111:
        /* <DEDUP_REMOVED lines=13> */
.L_x_114:
[----:B------:R-:W-:Y:S05]  /*4420*/  BSYNC B0 ;  /* 0x0000000000007941 */ /* 0x000fea0003800000 */
.L_x_113:
        /* <DEDUP_REMOVED lines=13> */
.L_x_116:
[----:B------:R-:W-:Y:S05]  /*4500*/  BSYNC B0 ;  /* 0x0000000000007941 */ /* 0x000fea0003800000 */
.L_x_115:
        /* <DEDUP_REMOVED lines=13> */
.L_x_118:
[----:B------:R-:W-:Y:S05]  /*45e0*/  BSYNC B0 ;  /* 0x0000000000007941 */ /* 0x000fea0003800000 */
.L_x_117:
        /* <DEDUP_REMOVED lines=12> */
.L_x_120:
[----:B------:R-:W-:Y:S05]  /*46b0*/  BSYNC B0 ;  /* 0x0000000000007941 */ /* 0x000fea0003800000 */
.L_x_119:
        /* <DEDUP_REMOVED lines=12> */
.L_x_122:
[----:B------:R-:W-:Y:S05]  /*4780*/  BSYNC B0 ;  /* 0x0000000000007941 */ /* 0x000fea0003800000 */
.L_x_121:
        /* <DEDUP_REMOVED lines=13> */
.L_x_124:
[----:B------:R-:W-:Y:S05]  /*4860*/  BSYNC B0 ;  /* 0x0000000000007941 */ /* 0x000fea0003800000 */
.L_x_123:
        /* <DEDUP_REMOVED lines=12> */
.L_x_126:
[----:B------:R-:W-:Y:S05]  /*4930*/  BSYNC B0 ;  /* 0x0000000000007941 */ /* 0x000fea0003800000 */
.L_x_125:
[----:B0----5:R-:W-:Y:S01]  /*4940*/  IMAD.U32 R3, R90, 0x10000, RZ ;  /* 0x000100005a037824 */ /* 0x021fe200078e00ff */
[----:B------:R-:W-:Y:S01]  /*4950*/  ISETP.GT.AND P4, PT, R0, 0x48, P6 ;  /* 0x000000480000780c */ /* 0x000fe20003784270 */
        /* <DEDUP_REMOVED lines=8> */
[----:B------:R-:W-:Y:S05]  /*49e0*/  @!P4 BRA `(.L_x_128) ;  /* 0x000000000004c947 */ /* 0x000fea0003800000 */
[----:B------:R0:W5:Y:S02]  /*49f0*/  LDG.E.LTC128B.U16 R90, desc[UR12][R6.64+0x52] ;  /* 0x0000520c065a7981 */ /* 0x000164000c1e1520 */
.L_x_128:
[----:B------:R-:W-:Y:S05]  /*4a00*/  BSYNC B0 ;  /* 0x0000000000007941 */ /* 0x000fea0003800000 */
.L_x_127:
[----:B0----5:R-:W-:Y:S01]  /*4a10*/  IMAD.U32 R3, R90, 0x10000, RZ ;  /* 0x000100005a037824 */ /* 0x021fe200078e00ff */
        /* <DEDUP_REMOVED lines=11> */
.L_x_130:
[----:B------:R-:W-:Y:S05]  /*4ad0*/  BSYNC B0 ;  /* 0x0000000000007941 */ /* 0x000fea0003800000 */
.L_x_129:
        /* <DEDUP_REMOVED lines=12> */
.L_x_132:
[----:B------:R-:W-:Y:S05]  /*4ba0*/  BSYNC B0 ;  /* 0x0000000000007941 */ /* 0x000fea0003800000 */
.L_x_131:
        /* <DEDUP_REMOVED lines=12> */
.L_x_134:
[----:B------:R-:W-:Y:S05]  /*4c70*/  BSYNC B0 ;  /* 0x0000000000007941 */ /* 0x000fea0003800000 */
.L_x_133:
        /* <DEDUP_REMOVED lines=12> */
.L_x_136:
[----:B------:R-:W-:Y:S05]  /*4d40*/  BSYNC B0 ;  /* 0x0000000000007941 */ /* 0x000fea0003800000 */
.L_x_135:
        /* <DEDUP_REMOVED lines=12> */
.L_x_138:
[----:B------:R-:W-:Y:S05]  /*4e10*/  BSYNC B0 ;  /* 0x0000000000007941 */ /* 0x000fea0003800000 */
.L_x_137:
        /* <DEDUP_REMOVED lines=12> */
.L_x_140:
[----:B------:R-:W-:Y:S05]  /*4ee0*/  BSYNC B0 ;  /* 0x0000000000007941 */ /* 0x000fea0003800000 */
.L_x_139:
[----:B0----5:R-:W-:Y:S01]  /*4ef0*/  IMAD.U32 R3, R90, 0x10000, RZ ;  /* 0x000100005a037824 */ /* 0x021fe200078e00ff */
[----:B------:R-:W-:Y:S01]  /*4f00*/  ISETP.GT.AND P1, PT, R0, 0x48, P1 ;  /* 0x000000480000780c */ /* 0x000fe20000f24270 */
[----:B------:R-:W-:Y:S02]  /*4f10*/  BSSY B0, `(.L_x_141) ;  /* 0x0000007000007945 */ /* 0x000fe40003800000 */
[----:B------:R-:W-:-:S04]  /*4f20*/  FMUL R2, R3, R22 ;  /* 0x0000001603027220 */ /* 0x000fc80000400000 */
[----:B------:R-:W-:-:S05]  /*4f30*/  FFMA R2, R53, R16, R2 ;  /* 0x0000001035027223 */ /* 0x000fca0000000002 */
[----:B------:R-:W-:-:S05]  /*4f40*/  F2FP.BF16.F32.PACK_AB R2, RZ, R2 ;  /* 0x00000002ff02723e */ /* 0x000fca00000010ff */
[----:B------:R0:W-:Y:S01]  /*4f50*/  @P2 STG.E.U16 desc[UR12][R56.64+0x72], R2 ;  /* 0x0000720238002986 */ /* 0x0001e2000c10150c */
[----:B------:R-:W-:Y:S05]  /*4f60*/  @!P1 BRA `(.L_x_142) ;  /* 0x0000000000049947 */ /* 0x000fea0003800000 */
[----:B------:R0:W5:Y:S02]  /*4f70*/  LDG.E.LTC128B.U16 R90, desc[UR12][R6.64+0x70] ;  /* 0x0000700c065a7981 */ /* 0x000164000c1e1520 */
.L_x_142:
[----:B------:R-:W-:Y:S05]  /*4f80*/  BSYNC B0 ;  /* 0x0000000000007941 */ /* 0x000fea0003800000 */
.L_x_141:
[----:B-----5:R-:W-:Y:S01]  /*4f90*/  IMAD.U32 R3, R90, 0x10000, RZ ;  /* 0x000100005a037824 */ /* 0x020fe200078e00ff */
[----:B------:R-:W-:Y:S01]  /*4fa0*/  ISETP.GT.AND P0, PT, R0, 0x48, P0 ;  /* 0x000000480000780c */ /* 0x000fe20000704270 */
[----:B0-----:R-:W-:Y:S01]  /*4fb0*/  @P1 IMAD.MOV.U32 R2, RZ, RZ, R10 ;  /* 0x000000ffff021224 */ /* 0x001fe200078e000a */
        /* <DEDUP_REMOVED lines=9> */
.L_x_144:
[----:B------:R-:W-:Y:S05]  /*5050*/  BSYNC B0 ;  /* 0x0000000000007941 */ /* 0x000fea0003800000 */
.L_x_143:
[----:B0----5:R-:W-:-:S04]  /*5060*/  IMAD.U32 R3, R90, 0x10000, RZ ;  /* 0x000100005a037824 */ /* 0x021fc800078e00ff */
[----:B------:R-:W-:-:S04]  /*5070*/  FMUL R22, R3, R22 ;  /* 0x0000001603167220 */ /* 0x000fc80000400000 */
[----:B------:R-:W-:Y:S01]  /*5080*/  FFMA R22, R55, R16, R22 ;  /* 0x0000001037167223 */ /* 0x000fe20000000016 */
[----:B------:R-:W-:Y:S06]  /*5090*/  @!P0 EXIT ;  /* 0x000000000000894d */ /* 0x000fec0003800000 */
[----:B------:R-:W-:-:S05]  /*50a0*/  F2FP.BF16.F32.PACK_AB R22, RZ, R22 ;  /* 0x00000016ff16723e */ /* 0x000fca00000010ff */
[----:B------:R-:W-:Y:S01]  /*50b0*/  STG.E.U16 desc[UR12][R10.64+0x72], R22 ;  /* 0x000072160a007986 */ /* 0x000fe2000c10150c */
[----:B------:R-:W-:Y:S05]  /*50c0*/  EXIT ;  /* 0x000000000000794d */ /* 0x000fea0003800000 */
.L_x_22:
[----:B------:R-:W-:Y:S01]  /*50d0*/  ULDC.64 UR4, c[0x0][0x5c8] ;  /* 0x0001720000047ab9 */ /* 0x000fe20000000a00 */
[----:B------:R-:W-:Y:S01]  /*50e0*/  ISETP.GT.AND P2, PT, R17, 0x1, PT ;  /* 0x000000011100780c */ /* 0x000fe20003f44270 */
[-C--:B------:R-:W-:Y:S01]  /*50f0*/  FMUL R56, R56, R16.reuse ;  /* 0x0000001038387220 */ /* 0x080fe20000400000 */
[C---:B------:R-:W-:Y:S01]  /*5100*/  LEA R6, P1, R12.reuse, UR4, 0x1 ;  /* 0x000000040c067c11 */ /* 0x040fe2000f8208ff */
[-C--:B------:R-:W-:Y:S01]  /*5110*/  FMUL R57, R57, R16.reuse ;  /* 0x0000001039397220 */ /* 0x080fe20000400000 */
[C---:B------:R-:W-:Y:S01]  /*5120*/  SHF.L.U64.HI R11, R15.reuse, 0x1, R14 ;  /* 0x000000010f0b7819 */ /* 0x040fe2000001020e */
[----:B------:R-:W-:Y:S01]  /*5130*/  IMAD.SHL.U32 R15, R15, 0x2, RZ ;  /* 0x000000020f0f7824 */ /* 0x000fe200078e00ff */
[----:B------:R-:W-:Y:S01]  /*5140*/  LEA.HI.X R7, R12, UR5, R3, 0x1, P1 ;  /* 0x000000050c077c11 */ /* 0x000fe200088f0c03 */
[-C--:B------:R-:W-:Y:S01]  /*5150*/  FMUL R58, R58, R16.reuse ;  /* 0x000000103a3a7220 */ /* 0x080fe20000400000 */
[----:B------:R-:W-:Y:S01]  /*5160*/  ISETP.GT.AND P1, PT, R0, RZ, P2 ;  /* 0x000000ff0000720c */ /* 0x000fe20001724270 */
[----:B------:R-:W-:Y:S01]  /*5170*/  FMUL R59, R59, R16 ;  /* 0x000000103b3b7220 */ /* 0x000fe20000400000 */
[----:B------:R-:W-:Y:S01]  /*5180*/  F2FP.BF16.F32.PACK_AB R56, RZ, R56 ;  /* 0x00000038ff38723e */ /* 0x000fe200000010ff */
[-C--:B------:R-:W-:Y:S01]  /*5190*/  FMUL R60, R60, R16.reuse ;  /* 0x000000103c3c7220 */ /* 0x080fe20000400000 */
[----:B------:R-:W-:Y:S01]  /*51a0*/  F2FP.BF16.F32.PACK_AB R57, RZ, R57 ;  /* 0x00000039ff39723e */ /* 0x000fe200000010ff */
[----:B------:R-:W-:Y:S01]  /*51b0*/  FMUL R61, R61, R16 ;  /* 0x000000103d3d7220 */ /* 0x000fe20000400000 */
[----:B------:R-:W-:Y:S01]  /*51c0*/  ISETP.GT.AND P5, PT, R17, 0x8, PT ;  /* 0x000000081100780c */ /* 0x000fe20003fa4270 */
[----:B------:R-:W-:Y:S01]  /*51d0*/  @P0 STG.E.U16 desc[UR12][R6.64], R56 ;  /* 0x0000003806000986 */ /* 0x000fe2000c10150c */
[----:B------:R-:W-:Y:S01]  /*51e0*/  IADD3 R4, P0, R15, R6, RZ ;  /* 0x000000060f047210 */ /* 0x000fe20007f1e0ff */
[----:B------:R-:W-:Y:S01]  /*51f0*/  IMAD.SHL.U32 R9, R92, 0x2, RZ ;  /* 0x000000025c097824 */ /* 0x000fe200078e00ff */
[----:B------:R-:W-:Y:S01]  /*5200*/  ISETP.GT.AND P4, PT, R17, 0x9, PT ;  /* 0x000000091100780c */ /* 0x000fe20003f84270 */
[----:B------:R-:W-:Y:S01]  /*5210*/  FMUL R62, R62, R16 ;  /* 0x000000103e3e7220 */ /* 0x000fe20000400000 */
[C---:B------:R-:W-:Y:S01]  /*5220*/  ISETP.GT.AND P3, PT, R0.reuse, 0x8, P6 ;  /* 0x000000080000780c */ /* 0x040fe20003764270 */
[----:B------:R-:W-:Y:S01]  /*5230*/  @P1 IMAD.MOV.U32 R2, RZ, RZ, R6 ;  /* 0x000000ffff021224 */ /* 0x000fe200078e0006 */
[C---:B------:R-:W-:Y:S01]  /*5240*/  ISETP.GT.AND P2, PT, R0.reuse, 0x8, P2 ;  /* 0x000000080000780c */ /* 0x040fe20001744270 */
[--C-:B------:R-:W-:Y:S01]  /*5250*/  @P1 IMAD.MOV.U32 R3, RZ, RZ, R7.reuse ;  /* 0x000000ffff031224 */ /* 0x100fe200078e0007 */
[----:B------:R-:W-:Y:S01]  /*5260*/  F2FP.BF16.F32.PACK_AB R58, RZ, R58 ;  /* 0x0000003aff3a723e */ /* 0x000fe200000010ff */
[----:B------:R-:W-:Y:S01]  /*5270*/  IMAD.X R5, R11, 0x1, R7, P0 ;  /* 0x000000010b057824 */ /* 0x000fe200000e0607 */
[C---:B------:R-:W-:Y:S01]  /*5280*/  ISETP.GT.AND P0, PT, R0.reuse, RZ, P5 ;  /* 0x000000ff0000720c */ /* 0x040fe20002f04270 */
[-C--:B------:R-:W-:Y:S01]  /*5290*/  FMUL R63, R63, R16.reuse ;  /* 0x000000103f3f7220 */ /* 0x080fe20000400000 */
[----:B------:R0:W-:Y:S01]  /*52a0*/  @P1 STG.E.U16 desc[UR12][R2.64+0x2], R57 ;  /* 0x0000023902001986 */ /* 0x0001e2000c10150c */
[----:B------:R-:W-:Y:S01]  /*52b0*/  ISETP.GT.AND P1, PT, R0, RZ, P4 ;  /* 0x000000ff0000720c */ /* 0x000fe20002724270 */
[-C--:B------:R-:W-:Y:S01]  /*52c0*/  FMUL R64, R64, R16.reuse ;  /* 0x0000001040407220 */ /* 0x080fe20000400000 */
[----:B------:R-:W-:Y:S01]  /*52d0*/  F2FP.BF16.F32.PACK_AB R59, RZ, R59 ;  /* 0x0000003bff3b723e */ /* 0x000fe200000010ff */
[----:B------:R-:W-:Y:S01]  /*52e0*/  FMUL R65, R65, R16 ;  /* 0x0000001041417220 */ /* 0x000fe20000400000 */
[----:B------:R-:W-:Y:S01]  /*52f0*/  F2FP.BF16.F32.PACK_AB R60, RZ, R60 ;  /* 0x0000003cff3c723e */ /* 0x000fe200000010ff */
[----:B------:R-:W-:Y:S01]  /*5300*/  @P3 STG.E.U16 desc[UR12][R4.64], R58 ;  /* 0x0000003a04003986 */ /* 0x000fe2000c10150c */
[----:B------:R-:W-:Y:S01]  /*5310*/  F2FP.BF16.F32.PACK_AB R61, RZ, R61 ;  /* 0x0000003dff3d723e */ /* 0x000fe200000010ff */
[-C--:B------:R-:W-:Y:S01]  /*5320*/  FMUL R66, R66, R16.reuse ;  /* 0x0000001042427220 */ /* 0x080fe20000400000 */
[----:B------:R-:W-:Y:S01]  /*5330*/  SHF.L.U64.HI R23, R92, 0x1, R23 ;  /* 0x000000015c177819 */ /* 0x000fe20000010217 */
[----:B------:R-:W-:Y:S01]  /*5340*/  @P2 STG.E.U16 desc[UR12][R4.64+0x2], R59 ;  /* 0x0000023b04002986 */ /* 0x000fe2000c10150c */
[----:B------:R-:W-:Y:S01]  /*5350*/  ISETP.GT.AND P2, PT, R0, 0x8, P5 ;  /* 0x000000080000780c */ /* 0x000fe20002f44270 */
[----:B------:R-:W-:Y:S01]  /*5360*/  FMUL R67, R67, R16 ;  /* 0x0000001043437220 */ /* 0x000fe20000400000 */
[----:B------:R-:W-:Y:S01]  /*5370*/  ISETP.GT.AND P3, PT, R17, 0x10, PT ;  /* 0x000000101100780c */ /* 0x000fe20003f64270 */
[----:B------:R-:W-:Y:S01]  /*5380*/  @P0 STG.E.U16 desc[UR12][R6.64+0x10], R60 ;  /* 0x0000103c06000986 */ /* 0x000fe2000c10150c */
[----:B------:R-:W-:Y:S01]  /*5390*/  F2FP.BF16.F32.PACK_AB R62, RZ, R62 ;  /* 0x0000003eff3e723e */ /* 0x000fe200000010ff */
[----:B------:R-:W-:Y:S01]  /*53a0*/  FMUL R68, R68, R16 ;  /* 0x0000001044447220 */ /* 0x000fe20000400000 */
[----:B------:R-:W-:Y:S01]  /*53b0*/  F2FP.BF16.F32.PACK_AB R63, RZ, R63 ;  /* 0x0000003fff3f723e */ /* 0x000fe200000010ff */
[----:B------:R-:W-:Y:S01]  /*53c0*/  @P1 STG.E.U16 desc[UR12][R6.64+0x12], R61 ;  /* 0x0000123d06001986 */ /* 0x000fe2000c10150c */
[----:B0-----:R-:W-:Y:S01]  /*53d0*/  IADD3 R2, P0, P1, R9, R6, R15 ;  /* 0x0000000609027210 */ /* 0x001fe2000791e00f */
[----:B------:R-:W-:Y:S01]  /*53e0*/  FMUL R69, R69, R16 ;  /* 0x0000001045457220 */ /* 0x000fe20000400000 */
[----:B------:R-:W-:Y:S01]  /*53f0*/  F2FP.BF16.F32.PACK_AB R64, RZ, R64 ;  /* 0x00000040ff40723e */ /* 0x000fe200000010ff */
[-C--:B------:R-:W-:Y:S01]  /*5400*/  FMUL R70, R70, R16.reuse ;  /* 0x0000001046467220 */ /* 0x080fe20000400000 */
[----:B------:R-:W-:Y:S01]  /*5410*/  IADD3.X R3, R23, R7, R11, P0, P1 ;  /* 0x0000000717037210 */ /* 0x000fe200007e240b */
[----:B------:R-:W-:Y:S01]  /*5420*/  @P2 STG.E.U16 desc[UR12][R4.64+0x10], R62 ;  /* 0x0000103e04002986 */ /* 0x000fe2000c10150c */
[C---:B------:R-:W-:Y:S01]  /*5430*/  ISETP.GT.AND P1, PT, R0.reuse, 0x8, P4 ;  /* 0x000000080000780c */ /* 0x040fe20002724270 */
[-C--:B------:R-:W-:Y:S01]  /*5440*/  FMUL R71, R71, R16.reuse ;  /* 0x0000001047477220 */ /* 0x080fe20000400000 */
[----:B------:R-:W-:Y:S01]  /*5450*/  ISETP.GT.AND P0, PT, R0, RZ, P3 ;  /* 0x000000ff0000720c */ /* 0x000fe20001f04270 */
[-C--:B------:R-:W-:Y:S01]  /*5460*/  FMUL R72, R72, R16.reuse ;  /* 0x0000001048487220 */ /* 0x080fe20000400000 */
[----:B------:R-:W-:Y:S01]  /*5470*/  ISETP.GT.AND P2, PT, R17, 0x11, PT ;  /* 0x000000111100780c */ /* 0x000fe20003f44270 */
[-C--:B------:R-:W-:Y:S01]  /*5480*/  FMUL R73, R73, R16.reuse ;  /* 0x0000001049497220 */ /* 0x080fe20000400000 */
[----:B------:R-:W-:Y:S01]  /*5490*/  F2FP.BF16.F32.PACK_AB R65, RZ, R65 ;  /* 0x00000041ff41723e */ /* 0x000fe200000010ff */
[----:B------:R-:W-:Y:S01]  /*54a0*/  FMUL R74, R74, R16 ;  /* 0x000000104a4a7220 */ /* 0x000fe20000400000 */
[----:B------:R-:W-:Y:S01]  /*54b0*/  F2FP.BF16.F32.PACK_AB R66, RZ, R66 ;  /* 0x00000042ff42723e */ /* 0x000fe200000010ff */
[-C--:B------:R-:W-:Y:S01]  /*54c0*/  FMUL R75, R75, R16.reuse ;  /* 0x000000104b4b7220 */ /* 0x080fe20000400000 */
[----:B------:R-:W-:Y:S01]  /*54d0*/  F2FP.BF16.F32.PACK_AB R67, RZ, R67 ;  /* 0x00000043ff43723e */ /* 0x000fe200000010ff */
[----:B------:R-:W-:Y:S01]  /*54e0*/  FMUL R76, R76, R16 ;  /* 0x000000104c4c7220 */ /* 0x000fe20000400000 */
[----:B------:R-:W-:Y:S01]  /*54f0*/  F2FP.BF16.F32.PACK_AB R68, RZ, R68 ;  /* 0x00000044ff44723e */ /* 0x000fe200000010ff */
[----:B------:R-:W-:Y:S01]  /*5500*/  @P1 STG.E.U16 desc[UR12][R4.64+0x12], R63 ;  /* 0x0000123f04001986 */ /* 0x000fe2000c10150c */
[----:B------:R-:W-:Y:S01]  /*5510*/  ISETP.GT.AND P1, PT, R17, 0x19, PT ;  /* 0x000000191100780c */ /* 0x000fe20003f24270 */
[-C--:B------:R-:W-:Y:S01]  /*5520*/  FMUL R77, R77, R16.reuse ;  /* 0x000000104d4d7220 */ /* 0x080fe20000400000 */
[----:B------:R-:W-:Y:S01]  /*5530*/  F2FP.BF16.F32.PACK_AB R69, RZ, R69 ;  /* 0x00000045ff45723e */ /* 0x000fe200000010ff */
[----:B------:R-:W-:Y:S01]  /*5540*/  @P0 STG.E.U16 desc[UR12][R6.64+0x20], R64 ;  /* 0x0000204006000986 */ /* 0x000fe2000c10150c */
[----:B------:R-:W-:Y:S01]  /*5550*/  ISETP.GT.AND P0, PT, R0, RZ, P2 ;  /* 0x000000ff0000720c */ /* 0x000fe20001704270 */
[----:B------:R-:W-:Y:S01]  /*5560*/  FMUL R78, R78, R16 ;  /* 0x000000104e4e7220 */ /* 0x000fe20000400000 */
[----:B------:R-:W-:Y:S01]  /*5570*/  F2FP.BF16.F32.PACK_AB R70, RZ, R70 ;  /* 0x00000046ff46723e */ /* 0x000fe200000010ff */
        /* <DEDUP_REMOVED lines=10> */
[----:B------:R-:W-:Y:S01]  /*5620*/  @P0 STG.E.U16 desc[UR12][R6.64+0x22], R65 ;  /* 0x0000224106000986 */ /* 0x000fe2000c10150c */
[----:B------:R-:W-:Y:S01]  /*5630*/  ISETP.GT.AND P0, PT, R0, 0x8, P3 ;  /* 0x000000080000780c */ /* 0x000fe20001f04270 */
[-C--:B------:R-:W-:Y:S01]  /*5640*/  FMUL R84, R84, R16.reuse ;  /* 0x0000001054547220 */ /* 0x080fe20000400000 */
[----:B------:R-:W-:Y:S01]  /*5650*/  ISETP.GT.AND P5, PT, R17, 0x28, PT ;  /* 0x000000281100780c */ /* 0x000fe20003fa4270 */
        /* <DEDUP_REMOVED lines=8> */
[-C--:B------:R-:W-:Y:S01]  /*56e0*/  FMUL R25, R25, R16.reuse ;  /* 0x0000001019197220 */ /* 0x080fe20000400000 */
[C---:B------:R-:W-:Y:S01]  /*56f0*/  ISETP.GT.AND P4, PT, R17.reuse, 0x30, PT ;  /* 0x000000301100780c */ /* 0x040fe20003f84270 */
[----:B------:R-:W-:Y:S01]  /*5700*/  @P0 STG.E.U16 desc[UR12][R4.64+0x20], R66 ;  /* 0x0000204204000986 */ /* 0x000fe2000c10150c */
[----:B------:R-:W-:Y:S01]  /*5710*/  ISETP.GT.AND P0, PT, R0, 0x8, P2 ;  /* 0x000000080000780c */ /* 0x000fe20001704270 */
[-C--:B------:R-:W-:Y:S01]  /*5720*/  FMUL R26, R26, R16.reuse ;  /* 0x000000101a1a7220 */ /* 0x080fe20000400000 */
[----:B------:R-:W-:Y:S01]  /*5730*/  ISETP.GT.AND P2, PT, R17, 0x18, PT ;  /* 0x000000181100780c */ /* 0x000fe20003f44270 */
[----:B------:R-:W-:Y:S01]  /*5740*/  FMUL R27, R27, R16 ;  /* 0x000000101b1b7220 */ /* 0x000fe20000400000 */
[----:B------:R-:W-:Y:S01]  /*5750*/  F2FP.BF16.F32.PACK_AB R80, RZ, R80 ;  /* 0x00000050ff50723e */ /* 0x000fe200000010ff */
        /* <DEDUP_REMOVED lines=8> */
[----:B------:R-:W-:Y:S01]  /*57e0*/  @P0 STG.E.U16 desc[UR12][R4.64+0x22], R67 ;  /* 0x0000224304000986 */ /* 0x000fe2000c10150c */
[----:B------:R-:W-:Y:S01]  /*57f0*/  ISETP.GT.AND P0, PT, R0, RZ, P2 ;  /* 0x000000ff0000720c */ /* 0x000fe20001704270 */
[----:B------:R-:W-:Y:S01]  /*5800*/  FMUL R32, R32, R16 ;  /* 0x0000001020207220 */ /* 0x000fe20000400000 */
[----:B------:R-:W-:Y:S01]  /*5810*/  F2FP.BF16.F32.PACK_AB R84, RZ, R84 ;  /* 0x00000054ff54723e */ /* 0x000fe200000010ff */
[-C--:B------:R-:W-:Y:S01]  /*5820*/  FMUL R33, R33, R16.reuse ;  /* 0x0000001021217220 */ /* 0x080fe20000400000 */
[----:B------:R-:W-:Y:S01]  /*5830*/  P2R R14, PR, RZ, 0x20 ;  /* 0x00000020ff0e7803 */ /* 0x000fe20000000000 */
        /* <DEDUP_REMOVED lines=9> */
[----:B------:R-:W-:Y:S01]  /*58d0*/  ISETP.GT.AND P0, PT, R0, RZ, P1 ;  /* 0x000000ff0000720c */ /* 0x000fe20000f04270 */
        /* <DEDUP_REMOVED lines=13> */
[----:B------:R-:W-:Y:S01]  /*59b0*/  ISETP.GT.AND P0, PT, R0, 0x8, P2 ;  /* 0x000000080000780c */ /* 0x000fe20001704270 */
        /* <DEDUP_REMOVED lines=27> */
[----:B------:R-:W-:-:S02]  /*5b70*/  ISETP.GT.AND P0, PT, R0, RZ, P2 ;  /* 0x000000ff0000720c */ /* 0x000fc40001704270 */
[----:B------:R-:W-:Y:S02]  /*5b80*/  F2FP.BF16.F32.PACK_AB R41, RZ, R41 ;  /* 0x00000029ff29723e */ /* 0x000fe400000010ff */
[----:B------:R-:W-:Y:S02]  /*5b90*/  F2FP.BF16.F32.PACK_AB R42, RZ, R42 ;  /* 0x0000002aff2a723e */ /* 0x000fe400000010ff */
[----:B------:R-:W-:Y:S02]  /*5ba0*/  F2FP.BF16.F32.PACK_AB R43, RZ, R43 ;  /* 0x0000002bff2b723e */ /* 0x000fe400000010ff */
[----:B------:R-:W-:Y:S02]  /*5bb0*/  F2FP.BF16.F32.PACK_AB R44, RZ, R44 ;  /* 0x0000002cff2c723e */ /* 0x000fe400000010ff */
[----:B------:R-:W-:Y:S02]  /*5bc0*/  F2FP.BF16.F32.PACK_AB R45, RZ, R45 ;  /* 0x0000002dff2d723e */ /* 0x000fe400000010ff */
        /* <DEDUP_REMOVED lines=10> */
[----:B------:R-:W-:-:S02]  /*5c70*/  ISETP.GT.AND P0, PT, R0, 0x8, P2 ;  /* 0x000000080000780c */ /* 0x000fc40001704270 */
[----:B------:R-:W-:Y:S02]  /*5c80*/  ISETP.GT.AND P2, PT, R17, 0x38, PT ;  /* 0x000000381100780c */ /* 0x000fe40003f44270 */
[----:B------:R-:W-:Y:S02]  /*5c90*/  F2FP.BF16.F32.PACK_AB R53, RZ, R53 ;  /* 0x00000035ff35723e */ /* 0x000fe400000010ff */
[----:B------:R-:W-:-:S07]  /*5ca0*/  F2FP.BF16.F32.PACK_AB R54, RZ, R54 ;  /* 0x00000036ff36723e */ /* 0x000fce00000010ff */
[----:B------:R-:W-:Y:S01]  /*5cb0*/  @P0 STG.E.U16 desc[UR12][R4.64+0x40], R74 ;  /* 0x0000404a04000986 */ /* 0x000fe2000c10150c */
[----:B------:R-:W-:-:S13]  /*5cc0*/  ISETP.GT.AND P0, PT, R0, 0x8, P1 ;  /* 0x000000080000780c */ /* 0x000fda0000f04270 */
[----:B------:R-:W-:Y:S01]  /*5cd0*/  @P0 STG.E.U16 desc[UR12][R4.64+0x42], R75 ;  /* 0x0000424b04000986 */ /* 0x000fe2000c10150c */
[----:B------:R-:W-:-:S13]  /*5ce0*/  ISETP.GT.AND P0, PT, R0, RZ, P5 ;  /* 0x000000ff0000720c */ /* 0x000fda0002f04270 */
[----:B------:R-:W-:Y:S01]  /*5cf0*/  @P0 STG.E.U16 desc[UR12][R6.64+0x50], R76 ;  /* 0x0000504c06000986 */ /* 0x000fe2000c10150c */
[----:B------:R-:W-:-:S04]  /*5d00*/  ISETP.GT.AND P0, PT, R17, 0x29, PT ;  /* 0x000000291100780c */ /* 0x000fc80003f04270 */
[----:B------:R-:W-:-:S13]  /*5d10*/  ISETP.GT.AND P1, PT, R0, RZ, P0 ;  /* 0x000000ff0000720c */ /* 0x000fda0000724270 */
[----:B------:R-:W-:Y:S01]  /*5d20*/  @P1 STG.E.U16 desc[UR12][R6.64+0x52], R77 ;  /* 0x0000524d06001986 */ /* 0x000fe2000c10150c */
[----:B------:R-:W-:-:S13]  /*5d30*/  ISETP.GT.AND P1, PT, R0, 0x8, P5 ;  /* 0x000000080000780c */ /* 0x000fda0002f24270 */
[----:B------:R-:W-:Y:S01]  /*5d40*/  @P1 STG.E.U16 desc[UR12][R4.64+0x50], R78 ;  /* 0x0000504e04001986 */ /* 0x000fe2000c10150c */
[----:B------:R-:W-:-:S13]  /*5d50*/  ISETP.GT.AND P1, PT, R0, 0x8, P0 ;  /* 0x000000080000780c */ /* 0x000fda0000724270 */
[----:B------:R-:W-:Y:S01]  /*5d60*/  @P1 STG.E.U16 desc[UR12][R4.64+0x52], R79 ;  /* 0x0000524f04001986 */ /* 0x000fe2000c10150c */
[----:B------:R-:W-:-:S13]  /*5d70*/  ISETP.GT.AND P1, PT, R0, RZ, P4 ;  /* 0x000000ff0000720c */ /* 0x000fda0002724270 */
[----:B------:R-:W-:Y:S01]  /*5d80*/  @P1 STG.E.U16 desc[UR12][R6.64+0x60], R80 ;  /* 0x0000605006001986 */ /* 0x000fe2000c10150c */
[----:B------:R-:W-:-:S13]  /*5d90*/  ISETP.GT.AND P1, PT, R0, RZ, P3 ;  /* 0x000000ff0000720c */ /* 0x000fda0001f24270 */
[----:B------:R-:W-:Y:S01]  /*5da0*/  @P1 STG.E.U16 desc[UR12][R6.64+0x62], R81 ;  /* 0x0000625106001986 */ /* 0x000fe2000c10150c */
[----:B------:R-:W-:-:S13]  /*5db0*/  ISETP.GT.AND P1, PT, R0, 0x8, P4 ;  /* 0x000000080000780c */ /* 0x000fda0002724270 */
[----:B------:R-:W-:Y:S01]  /*5dc0*/  @P1 STG.E.U16 desc[UR12][R4.64+0x60], R82 ;  /* 0x0000605204001986 */ /* 0x000fe2000c10150c */
[----:B------:R-:W-:-:S13]  /*5dd0*/  ISETP.GT.AND P1, PT, R0, 0x8, P3 ;  /* 0x000000080000780c */ /* 0x000fda0001f24270 */
[----:B------:R-:W-:Y:S01]  /*5de0*/  @P1 STG.E.U16 desc[UR12][R4.64+0x62], R83 ;  /* 0x0000625304001986 */ /* 0x000fe2000c10150c */
[----:B------:R-:W-:-:S05]  /*5df0*/  IADD3 R10, P1, R9, R4, RZ ;  /* 0x00000004090a7210 */ /* 0x000fca0007f3e0ff */
[----:B------:R-:W-:Y:S01]  /*5e00*/  IMAD.X R11, R23, 0x1, R5, P1 ;  /* 0x00000001170b7824 */ /* 0x000fe200008e0605 */
[----:B------:R-:W-:-:S13]  /*5e10*/  ISETP.GT.AND P1, PT, R0, RZ, P2 ;  /* 0x000000ff0000720c */ /* 0x000fda0001724270 */
[----:B------:R-:W-:Y:S01]  /*5e20*/  @P1 STG.E.U16 desc[UR12][R6.64+0x70], R84 ;  /* 0x0000705406001986 */ /* 0x000fe2000c10150c */
[----:B------:R-:W-:-:S05]  /*5e30*/  IADD3 R12, P1, R9, R4, RZ ;  /* 0x00000004090c7210 */ /* 0x000fca0007f3e0ff */
[----:B------:R-:W-:Y:S01]  /*5e40*/  IMAD.X R13, R23, 0x1, R5, P1 ;  /* 0x00000001170d7824 */ /* 0x000fe200008e0605 */
[----:B------:R-:W-:-:S05]  /*5e50*/  IADD3 R8, P1, R9, R6, RZ ;  /* 0x0000000609087210 */ /* 0x000fca0007f3e0ff */
[----:B------:R-:W-:Y:S01]  /*5e60*/  IMAD.X R9, R23, 0x1, R7, P1 ;  /* 0x0000000117097824 */ /* 0x000fe200008e0607 */
[----:B------:R-:W-:-:S04]  /*5e70*/  ISETP.GT.AND P1, PT, R17, 0x39, PT ;  /* 0x000000391100780c */ /* 0x000fc80003f24270 */
[----:B------:R-:W-:-:S13]  /*5e80*/  ISETP.GT.AND P5, PT, R0, RZ, P1 ;  /* 0x000000ff0000720c */ /* 0x000fda0000fa4270 */
[----:B------:R-:W-:Y:S01]  /*5e90*/  @P5 STG.E.U16 desc[UR12][R6.64+0x72], R85 ;  /* 0x0000725506005986 */ /* 0x000fe2000c10150c */
[----:B------:R-:W-:-:S13]  /*5ea0*/  ISETP.GT.AND P5, PT, R0, 0x8, P2 ;  /* 0x000000080000780c */ /* 0x000fda00017a4270 */
[----:B------:R-:W-:Y:S01]  /*5eb0*/  @P5 STG.E.U16 desc[UR12][R4.64+0x70], R86 ;  /* 0x0000705604005986 */ /* 0x000fe2000c10150c */
[----:B------:R-:W-:-:S13]  /*5ec0*/  ISETP.GT.AND P5, PT, R0, 0x8, P1 ;  /* 0x000000080000780c */ /* 0x000fda0000fa4270 */
[----:B------:R0:W-:Y:S01]  /*5ed0*/  @P5 STG.E.U16 desc[UR12][R4.64+0x72], R87 ;  /* 0x0000725704005986 */ /* 0x0001e2000c10150c */
[C---:B------:R-:W-:Y:S02]  /*5ee0*/  ISETP.GT.AND P5, PT, R0.reuse, 0x40, P6 ;  /* 0x000000400000780c */ /* 0x040fe400037a4270 */
[----:B------:R-:W-:-:S11]  /*5ef0*/  ISETP.GT.AND P6, PT, R0, 0x48, P6 ;  /* 0x000000480000780c */ /* 0x000fd600037c4270 */
[----:B------:R-:W-:Y:S01]  /*5f00*/  @P5 STG.E.U16 desc[UR12][R8.64], R24 ;  /* 0x0000001808005986 */ /* 0x000fe2000c10150c */
[----:B------:R-:W-:-:S04]  /*5f10*/  ISETP.GT.AND P5, PT, R17, 0x1, PT ;  /* 0x000000011100780c */ /* 0x000fc80003fa4270 */
[----:B------:R-:W-:-:S13]  /*5f20*/  ISETP.GT.AND P5, PT, R0, 0x40, P5 ;  /* 0x000000400000780c */ /* 0x000fda0002fa4270 */
[----:B0-----:R-:W-:Y:S02]  /*5f30*/  @P5 IMAD.MOV.U32 R4, RZ, RZ, R8 ;  /* 0x000000ffff045224 */ /* 0x001fe400078e0008 */
[----:B------:R-:W-:-:S05]  /*5f40*/  @P5 IMAD.MOV.U32 R5, RZ, RZ, R9 ;  /* 0x000000ffff055224 */ /* 0x000fca00078e0009 */
[----:B------:R0:W-:Y:S01]  /*5f50*/  @P5 STG.E.U16 desc[UR12][R4.64+0x2], R25 ;  /* 0x0000021904005986 */ /* 0x0001e2000c10150c */
[----:B------:R-:W-:-:S03]  /*5f60*/  ISETP.NE.AND P5, PT, R14, RZ, PT ;  /* 0x000000ff0e00720c */ /* 0x000fc60003fa5270 */
[----:B------:R-:W-:Y:S01]  /*5f70*/  @P6 STG.E.U16 desc[UR12][R10.64], R26 ;  /* 0x0000001a0a006986 */ /* 0x000fe2000c10150c */
[----:B------:R-:W-:-:S04]  /*5f80*/  ISETP.GT.AND P6, PT, R17, 0x1, PT ;  /* 0x000000011100780c */ /* 0x000fc80003fc4270 */
[----:B------:R-:W-:-:S13]  /*5f90*/  ISETP.GT.AND P6, PT, R0, 0x48, P6 ;  /* 0x000000480000780c */ /* 0x000fda00037c4270 */
[----:B------:R-:W-:Y:S01]  /*5fa0*/  @P6 STG.E.U16 desc[UR12][R12.64+0x2], R27 ;  /* 0x0000021b0c006986 */ /* 0x000fe2000c10150c */
[----:B------:R-:W-:-:S04]  /*5fb0*/  ISETP.GT.AND P6, PT, R17, 0x8, PT ;  /* 0x000000081100780c */ /* 0x000fc80003fc4270 */
[----:B------:R-:W-:-:S13]  /*5fc0*/  ISETP.GT.AND P6, PT, R0, 0x40, P6 ;  /* 0x000000400000780c */ /* 0x000fda00037c4270 */
[----:B0-----:R-:W-:Y:S02]  /*5fd0*/  @P6 IMAD.MOV.U32 R4, RZ, RZ, R8 ;  /* 0x000000ffff046224 */ /* 0x001fe400078e0008 */
[----:B------:R-:W-:-:S05]  /*5fe0*/  @P6 IMAD.MOV.U32 R5, RZ, RZ, R9 ;  /* 0x000000ffff056224 */ /* 0x000fca00078e0009 */
[----:B------:R0:W-:Y:S01]  /*5ff0*/  @P6 STG.E.U16 desc[UR12][R4.64+0x10], R28 ;  /* 0x0000101c04006986 */ /* 0x0001e2000c10150c */
[----:B------:R-:W-:-:S04]  /*6000*/  ISETP.GT.AND P6, PT, R17, 0x9, PT ;  /* 0x000000091100780c */ /* 0x000fc80003fc4270 */
[----:B------:R-:W-:-:S13]  /*6010*/  ISETP.GT.AND P6, PT, R0, 0x40, P6 ;  /* 0x000000400000780c */ /* 0x000fda00037c4270 */
[----:B0-----:R-:W-:Y:S02]  /*6020*/  @P6 IMAD.MOV.U32 R4, RZ, RZ, R8 ;  /* 0x000000ffff046224 */ /* 0x001fe400078e0008 */
[----:B------:R-:W-:-:S05]  /*6030*/  @P6 IMAD.MOV.U32 R5, RZ, RZ, R9 ;  /* 0x000000ffff056224 */ /* 0x000fca00078e0009 */
[----:B------:R0:W-:Y:S01]  /*6040*/  @P6 STG.E.U16 desc[UR12][R4.64+0x12], R29 ;  /* 0x0000121d04006986 */ /* 0x0001e2000c10150c */
[----:B------:R-:W-:-:S04]  /*6050*/  ISETP.GT.AND P6, PT, R17, 0x8, PT ;  /* 0x000000081100780c */ /* 0x000fc80003fc4270 */
[----:B------:R-:W-:-:S13]  /*6060*/  ISETP.GT.AND P6, PT, R0, 0x48, P6 ;  /* 0x000000480000780c */ /* 0x000fda00037c4270 */
        /* <DEDUP_REMOVED lines=52> */
[C---:B------:R-:W-:Y:S02]  /*63b0*/  ISETP.GT.AND P6, PT, R0.reuse, 0x40, P5 ;  /* 0x000000400000780c */ /* 0x040fe40002fc4270 */
[----:B------:R-:W-:-:S11]  /*63c0*/  ISETP.GT.AND P5, PT, R0, 0x48, P5 ;  /* 0x000000480000780c */ /* 0x000fd60002fa4270 */
[----:B0-----:R-:W-:Y:S02]  /*63d0*/  @P6 IMAD.MOV.U32 R4, RZ, RZ, R8 ;  /* 0x000000ffff046224 */ /* 0x001fe400078e0008 */
[----:B------:R-:W-:-:S05]  /*63e0*/  @P6 IMAD.MOV.U32 R5, RZ, RZ, R9 ;  /* 0x000000ffff056224 */ /* 0x000fca00078e0009 */
[----:B------:R0:W-:Y:S01]  /*63f0*/  @P6 STG.E.U16 desc[UR12][R4.64+0x50], R44 ;  /* 0x0000502c04006986 */ /* 0x0001e2000c10150c */
[C---:B------:R-:W-:Y:S02]  /*6400*/  ISETP.GT.AND P6, PT, R0.reuse, 0x40, P0 ;  /* 0x000000400000780c */ /* 0x040fe400007c4270 */
[----:B------:R-:W-:-:S11]  /*6410*/  ISETP.GT.AND P0, PT, R0, 0x48, P0 ;  /* 0x000000480000780c */ /* 0x000fd60000704270 */
[----:B0-----:R-:W-:Y:S02]  /*6420*/  @P6 IMAD.MOV.U32 R4, RZ, RZ, R8 ;  /* 0x000000ffff046224 */ /* 0x001fe400078e0008 */
[----:B------:R-:W-:-:S05]  /*6430*/  @P6 IMAD.MOV.U32 R5, RZ, RZ, R9 ;  /* 0x000000ffff056224 */ /* 0x000fca00078e0009 */
[----:B------:R0:W-:Y:S01]  /*6440*/  @P6 STG.E.U16 desc[UR12][R4.64+0x52], R45 ;  /* 0x0000522d04006986 */ /* 0x0001e2000c10150c */
[C---:B------:R-:W-:Y:S02]  /*6450*/  ISETP.GT.AND P6, PT, R0.reuse, 0x40, P4 ;  /* 0x000000400000780c */ /* 0x040fe400027c4270 */
[C---:B------:R-:W-:Y:S01]  /*6460*/  ISETP.GT.AND P4, PT, R0.reuse, 0x48, P4 ;  /* 0x000000480000780c */ /* 0x040fe20002784270 */
[----:B------:R-:W-:Y:S01]  /*6470*/  @P5 STG.E.U16 desc[UR12][R2.64+0x50], R46 ;  /* 0x0000502e02005986 */ /* 0x000fe2000c10150c */
[C---:B------:R-:W-:Y:S02]  /*6480*/  ISETP.GT.AND P5, PT, R0.reuse, 0x40, P1 ;  /* 0x000000400000780c */ /* 0x040fe40000fa4270 */
[C---:B------:R-:W-:Y:S01]  /*6490*/  ISETP.GT.AND P1, PT, R0.reuse, 0x48, P1 ;  /* 0x000000480000780c */ /* 0x040fe20000f24270 */
[----:B------:R-:W-:Y:S01]  /*64a0*/  @P0 STG.E.U16 desc[UR12][R2.64+0x52], R47 ;  /* 0x0000522f02000986 */ /* 0x000fe2000c10150c */
[C---:B------:R-:W-:Y:S02]  /*64b0*/  ISETP.GT.AND P0, PT, R0.reuse, 0x40, P3 ;  /* 0x000000400000780c */ /* 0x040fe40001f04270 */
[----:B------:R-:W-:-:S03]  /*64c0*/  ISETP.GT.AND P3, PT, R0, 0x48, P3 ;  /* 0x000000480000780c */ /* 0x000fc60001f64270 */
[----:B0-----:R-:W-:Y:S02]  /*64d0*/  @P6 IMAD.MOV.U32 R4, RZ, RZ, R8 ;  /* 0x000000ffff046224 */ /* 0x001fe400078e0008 */
[----:B------:R-:W-:-:S05]  /*64e0*/  @P6 IMAD.MOV.U32 R5, RZ, RZ, R9 ;  /* 0x000000ffff056224 */ /* 0x000fca00078e0009 */
[----:B------:R0:W-:Y:S01]  /*64f0*/  @P6 STG.E.U16 desc[UR12][R4.64+0x60], R48 ;  /* 0x0000603004006986 */ /* 0x0001e2000c10150c */
[C---:B------:R-:W-:Y:S02]  /*6500*/  ISETP.GT.AND P6, PT, R0.reuse, 0x40, P2 ;  /* 0x000000400000780c */ /* 0x040fe400017c4270 */
[----:B------:R-:W-:Y:S01]  /*6510*/  ISETP.GT.AND P2, PT, R0, 0x48, P2 ;  /* 0x000000480000780c */ /* 0x000fe20001744270 */
[----:B0-----:R-:W-:Y:S02]  /*6520*/  @P0 IMAD.MOV.U32 R4, RZ, RZ, R8 ;  /* 0x000000ffff040224 */ /* 0x001fe400078e0008 */
[----:B------:R-:W-:-:S05]  /*6530*/  @P0 IMAD.MOV.U32 R5, RZ, RZ, R9 ;  /* 0x000000ffff050224 */ /* 0x000fca00078e0009 */
[----:B------:R0:W-:Y:S04]  /*6540*/  @P0 STG.E.U16 desc[UR12][R4.64+0x62], R49 ;  /* 0x0000623104000986 */ /* 0x0001e8000c10150c */
[----:B------:R1:W-:Y:S04]  /*6550*/  @P4 STG.E.U16 desc[UR12][R2.64+0x60], R50 ;  /* 0x0000603202004986 */ /* 0x0003e8000c10150c */
[----:B------:R1:W-:Y:S01]  /*6560*/  @P3 STG.E.U16 desc[UR12][R2.64+0x62], R51 ;  /* 0x0000623302003986 */ /* 0x0003e2000c10150c */
[----:B0-----:R-:W-:Y:S02]  /*6570*/  @P6 IMAD.MOV.U32 R4, RZ, RZ, R8 ;  /* 0x000000ffff046224 */ /* 0x001fe400078e0008 */
[----:B------:R-:W-:-:S05]  /*6580*/  @P6 IMAD.MOV.U32 R5, RZ, RZ, R9 ;  /* 0x000000ffff056224 */ /* 0x000fca00078e0009 */
[----:B------:R1:W-:Y:S04]  /*6590*/  @P6 STG.E.U16 desc[UR12][R4.64+0x70], R52 ;  /* 0x0000703404006986 */ /* 0x0003e8000c10150c */
[----:B------:R1:W-:Y:S04]  /*65a0*/  @P5 STG.E.U16 desc[UR12][R8.64+0x72], R53 ;  /* 0x0000723508005986 */ /* 0x0003e8000c10150c */
[----:B------:R1:W-:Y:S01]  /*65b0*/  @P2 STG.E.U16 desc[UR12][R2.64+0x70], R54 ;  /* 0x0000703602002986 */ /* 0x0003e2000c10150c */
[----:B------:R-:W-:Y:S05]  /*65c0*/  @!P1 EXIT ;  /* 0x000000000000994d */ /* 0x000fea0003800000 */
[----:B------:R-:W-:-:S05]  /*65d0*/  F2FP.BF16.F32.PACK_AB R16, RZ, R16 ;  /* 0x00000010ff10723e */ /* 0x000fca00000010ff */
[----:B------:R-:W-:Y:S01]  /*65e0*/  STG.E.U16 desc[UR12][R2.64+0x72], R16 ;  /* 0x0000721002007986 */ /* 0x000fe2000c10150c */
[----:B------:R-:W-:Y:S05]  /*65f0*/  EXIT ;  /* 0x000000000000794d */ /* 0x000fea0003800000 */
.L_x_10:
[----:B------:R-:W-:-:S13]  /*6600*/  ISETP.NE.AND P0, PT, R4, RZ, PT ;  /* 0x000000ff0400720c */ /* 0x000fda0003f05270 */
[----:B------:R-:W-:Y:S05]  /*6610*/  @P0 EXIT ;  /* 0x000000000000094d */ /* 0x000fea0003800000 */
[----:B------:R-:W-:-:S13]  /*6620*/  ELECT P0, URZ, PT ;  /* 0x00000000003f782f */ /* 0x000fda0003800000 */
[----:B------:R-:W-:Y:S05]  /*6630*/  @!P0 BRA `(.L_x_145) ;  /* 0x0000000400888947 */ /* 0x000fea0003800000 */
[----:B------:R-:W-:Y:S02]  /*6640*/  ISETP.GE.AND P0, PT, R11, 0x1, PT ;  /* 0x000000010b00780c */ /* 0x000fe40003f06270 */
[----:B------:R-:W-:-:S04]  /*6650*/  SHF.R.S32.HI R2, RZ, 0x1f, R9 ;  /* 0x0000001fff027819 */ /* 0x000fc80000011409 */
[----:B------:R-:W-:-:S07]  /*6660*/  LEA.HI R5, R2, R9, RZ, 0x7 ;  /* 0x0000000902057211 */ /* 0x000fce00078f38ff */
[----:B------:R-:W-:Y:S05]  /*6670*/  @!P0 BRA `(.L_x_145) ;  /* 0x0000000400788947 */ /* 0x000fea0003800000 */
[----:B------:R-:W0:Y:S01]  /*6680*/  S2R R4, SR_CTAID.X ;  /* 0x0000000000047919 */ /* 0x000e220000002500 */
[----:B------:R-:W1:Y:S01]  /*6690*/  LDC.64 R2, c[0x0][0x4d8] ;  /* 0x00013600ff027b82 */ /* 0x000e620000000a00 */
[----:B------:R-:W-:Y:S01]  /*66a0*/  LOP3.LUT R6, R5, 0xffffff80, RZ, 0xc0, !PT ;  /* 0xffffff8005067812 */ /* 0x000fe200078ec0ff */
[----:B------:R-:W-:Y:S01]  /*66b0*/  ULDC.64 UR4, c[0x0][0x4b0] ;  /* 0x00012c0000047ab9 */ /* 0x000fe20000000a00 */
[----:B------:R-:W-:Y:S01]  /*66c0*/  LOP3.LUT P0, RZ, R9, 0x1f, RZ, 0xc0, !PT ;  /* 0x0000001f09ff7812 */ /* 0x000fe2000780c0ff */
[----:B------:R-:W-:Y:S01]  /*66d0*/  IMAD.SHL.U32 R95, R95, 0x40, RZ ;  /* 0x000000405f5f7824 */ /* 0x000fe200078e00ff */
[----:B------:R-:W-:Y:S01]  /*66e0*/  LOP3.LUT R10, R0, 0x2, RZ, 0xfc, !PT ;  /* 0x00000002000a7812 */ /* 0x000fe200078efcff */
[----:B------:R-:W-:Y:S02]  /*66f0*/  IMAD.IADD R6, R9, 0x1, -R6 ;  /* 0x0000000109067824 */ /* 0x000fe400078e0a06 */
[----:B------:R-:W-:Y:S02]  /*6700*/  VIADD R12, R7, 0x1 ;  /* 0x00000001070c7836 */ /* 0x000fe40000000000 */
[----:B------:R-:W-:Y:S01]  /*6710*/  IMAD.MOV.U32 R11, RZ, RZ, RZ ;  /* 0x000000ffff0b7224 */ /* 0x000fe200078e00ff */
[----:B------:R-:W-:-:S02]  /*6720*/  ISETP.NE.AND P2, PT, R6, RZ, PT ;  /* 0x000000ff0600720c */ /* 0x000fc40003f45270 */
[----:B------:R-:W-:Y:S01]  /*6730*/  ISETP.NE.OR P0, PT, R6, RZ, !P0 ;  /* 0x000000ff0600720c */ /* 0x000fe20004705670 */
[----:B-1----:R-:W-:Y:S02]  /*6740*/  IMAD R19, R19, UR4, R2 ;  /* 0x0000000413137c24 */ /* 0x002fe4000f8e0202 */
[----:B------:R-:W-:Y:S02]  /*6750*/  IMAD R94, R94, UR5, R3 ;  /* 0x000000055e5e7c24 */ /* 0x000fe4000f8e0203 */
[----:B------:R-:W-:Y:S02]  /*6760*/  IMAD.MOV.U32 R2, RZ, RZ, 0x1 ;  /* 0x00000001ff027424 */ /* 0x000fe400078e00ff */
[----:B------:R-:W-:Y:S02]  /*6770*/  IMAD.MOV.U32 R3, RZ, RZ, RZ ;  /* 0x000000ffff037224 */ /* 0x000fe400078e00ff */
[----:B0-----:R-:W-:-:S04]  /*6780*/  IMAD.SHL.U32 R6, R4, 0x80, RZ ;  /* 0x0000008004067824 */ /* 0x001fc800078e00ff */
[----:B------:R-:W-:-:S07]  /*6790*/  VIADD R9, R6, 0x40 ;  /* 0x0000004006097836 */ /* 0x000fce0000000000 */
.L_x_149:
[----:B------:R-:W0:Y:S01]  /*67a0*/  S2R R5, SR_CgaCtaId ;  /* 0x0000000000057919 */ /* 0x000e220000008800 */
[----:B------:R-:W-:-:S04]  /*67b0*/  MOV R4, 0x400 ;  /* 0x0000040000047802 */ /* 0x000fc80000000f00 */
[----:B0-----:R-:W-:Y:S02]  /*67c0*/  LEA R8, R5, R4, 0x18 ;  /* 0x0000000405087211 */ /* 0x001fe400078ec0ff */
[----:B------:R-:W-:-:S03]  /*67d0*/  SHF.L.U32 R4, R2, 0x1f, RZ ;  /* 0x0000001f02047819 */ /* 0x000fc600000006ff */
[----:B------:R-:W-:-:S07]  /*67e0*/  IMAD R5, R3, 0x8, R8 ;  /* 0x0000000803057824 */ /* 0x000fce00078e0208 */
.L_x_146:
[----:B0-----:R0:W1:Y:S02]  /*67f0*/  SYNCS.PHASECHK.TRANS64.TRYWAIT P1, [R5+URZ+0x36048], R4 ;  /* 0x03604804050075a7 */ /* 0x001064000802017f */
[----:B-1----:R-:W-:Y:S05]  /*6800*/  @!P1 NANOSLEEP.SYNCS 0x989680 ;  /* 0x009896800000995d */ /* 0x002fea0003900000 */
[----:B------:R-:W1:Y:S02]  /*6810*/  @!P1 SYNCS.PHASECHK.TRANS64 P1, [R5+URZ+0x36048], R4 ;  /* 0x03604804050095a7 */ /* 0x000e64000802007f */
[----:B-1----:R-:W-:Y:S05]  /*6820*/  @!P1 BRA `(.L_x_146) ;  /* 0xfffffffc00f09947 */ /* 0x002fea000383ffff */
[----:B0-----:R-:W0:Y:S02]  /*6830*/  @!P2 LDC R4, c[0x0][0x500] ;  /* 0x00014000ff04ab82 */ /* 0x001e240000000800 */
[----:B0-----:R0:W-:Y:S02]  /*6840*/  @!P2 SYNCS.ARRIVE.TRANS64 RZ, [R5+URZ+0x36000], R4 ;  /* 0x0360000405ffa9a7 */ /* 0x0011e4000800003f */
[----:B0-----:R-:W-:-:S04]  /*6850*/  PRMT R4, R10, 0x9910, RZ ;  /* 0x000099100a047816 */ /* 0x001fc800000000ff */
[----:B------:R-:W-:-:S13]  /*6860*/  ISETP.NE.AND P1, PT, R4, 0x2, PT ;  /* 0x000000020400780c */ /* 0x000fda0003f25270 */
[----:B------:R-:W-:Y:S05]  /*6870*/  @P1 BRA `(.L_x_147) ;  /* 0x0000000000041947 */ /* 0x000fea0003800000 */
[----:B------:R-:W-:Y:S01]  /*6880*/  BPT.TRAP 0x1 ;  /* 0x000000040000795c */ /* 0x000fe20000300000 */
.L_x_147:
[----:B------:R-:W-:Y:S05]  /*6890*/  @P0 BRA `(.L_x_148) ;  /* 0x0000000000040947 */ /* 0x000fea0003800000 */
[----:B------:R-:W-:Y:S01]  /*68a0*/  BPT.TRAP 0x1 ;  /* 0x000000040000795c */ /* 0x000fe20000300000 */
.L_x_148:
[----:B------:R-:W-:Y:S01]  /*68b0*/  ULDC UR6, c[0x0][0x48c] ;  /* 0x0001230000067ab9 */ /* 0x000fe20000000800 */
[----:B------:R-:W-:Y:S01]  /*68c0*/  R2UR UR11, R11 ;  /* 0x000000000b0b72ca */ /* 0x000fe200000e0000 */
[----:B------:R-:W-:Y:S01]  /*68d0*/  UISETP.NE.AND UP0, UPT, UR6, 0x1, UPT ;  /* 0x000000010600788c */ /* 0x000fe2000bf05270 */
[----:B------:R-:W-:Y:S01]  /*68e0*/  R2UR UR13, R5 ;  /* 0x00000000050d72ca */ /* 0x000fe200000e0000 */
[----:B------:R-:W-:Y:S01]  /*68f0*/  ULDC UR12, c[0x0][0x498] ;  /* 0x00012600000c7ab9 */ /* 0x000fe20000000800 */
[----:B------:R-:W-:Y:S01]  /*6900*/  R2UR UR7, R11 ;  /* 0x000000000b0772ca */ /* 0x000fe200000e0000 */
[----:B------:R-:W-:Y:S01]  /*6910*/  ULDC.64 UR22, c[0x0][0x198] ;  /* 0x0000660000167ab9 */ /* 0x000fe20000000a00 */
[----:B------:R-:W-:Y:S01]  /*6920*/  PRMT R4, R19, 0x40, R94 ;  /* 0x0000004013047816 */ /* 0x000fe2000000005e */
[----:B------:R-:W-:Y:S01]  /*6930*/  UIADD3 UR10, -UR6, URZ, URZ ;  /* 0x0000003f060a7290 */ /* 0x000fe2000fffe13f */
[----:B------:R-:W-:Y:S01]  /*6940*/  VIADD R12, R12, 0xffffffff ;  /* 0xffffffff0c0c7836 */ /* 0x000fe20000000000 */
[----:B------:R-:W-:Y:S01]  /*6950*/  UIADD3 UR14, UP1, UR22, 0xf0, URZ ;  /* 0x000000f0160e7890 */ /* 0x000fe2000ff3e03f */
[----:B------:R-:W-:Y:S01]  /*6960*/  R2UR UR18, R9 ;  /* 0x00000000091272ca */ /* 0x000fe200000e0000 */
[----:B------:R-:W-:Y:S01]  /*6970*/  UIADD3 UR28, UP2, UR22, 0x1f0, URZ ;  /* 0x000001f0161c7890 */ /* 0x000fe2000ff5e03f */
[----:B------:R-:W-:Y:S01]  /*6980*/  R2UR UR22, R4 ;  /* 0x00000000041672ca */ /* 0x000fe200000e0000 */
[----:B------:R-:W-:Y:S01]  /*6990*/  @UP0 ULDC.64 UR8, c[0x0][0x490] ;  /* 0x0001240000080ab9 */ /* 0x000fe20000000a00 */
[----:B------:R-:W-:Y:S01]  /*69a0*/  ISETP.GT.AND P3, PT, R12, 0x1, PT ;  /* 0x000000010c00780c */ /* 0x000fe20003f64270 */
[----:B------:R-:W-:Y:S01]  /*69b0*/  UIMAD.WIDE.U32 UR4, UR11, UR8, URZ ;  /* 0x000000080b0472a5 */ /* 0x000fe2000f8e003f */
[----:B------:R-:W-:Y:S01]  /*69c0*/  R2UR UR8, R3 ;  /* 0x00000000030872ca */ /* 0x000fe200000e0000 */
[----:B------:R-:W-:Y:S01]  /*69d0*/  ULDC.64 UR24, c[0x0][0x4b8] ;  /* 0x00012e0000187ab9 */ /* 0x000fe20000000a00 */
[----:B------:R-:W-:Y:S01]  /*69e0*/  ULDC.64 UR26, c[0x0][0x4d0] ;  /* 0x00013400001a7ab9 */ /* 0x000fe20000000a00 */
[----:B------:R-:W-:Y:S01]  /*69f0*/  @UP0 USHF.R.U32.HI UR11, URZ, UR9, UR5 ;  /* 0x000000093f0b0299 */ /* 0x000fe20008011605 */
[----:B------:R-:W-:Y:S01]  /*6a00*/  VIADD R11, R11, 0x40 ;  /* 0x000000400b0b7836 */ /* 0x000fe20000000000 */
[----:B------:R-:W-:Y:S01]  /*6a10*/  UISETP.NE.AND UP0, UPT, UR12, 0x1, UPT ;  /* 0x000000010c00788c */ /* 0x000fe2000bf05270 */
[----:B------:R-:W-:Y:S01]  /*6a20*/  R2UR UR4, R8 ;  /* 0x00000000080472ca */ /* 0x000fe200000e0000 */
[C---:B------:R-:W-:Y:S01]  /*6a30*/  IMAD R8, R3.reuse, 0x2000, R8 ;  /* 0x0000200003087824 */ /* 0x040fe200078e0208 */
[----:B------:R-:W-:Y:S01]  /*6a40*/  UIADD3 UR5, UR13, 0x36000, URZ ;  /* 0x000360000d057890 */ /* 0x000fe2000fffe03f */
[----:B------:R-:W-:Y:S01]  /*6a50*/  VIADD R3, R3, 0x1 ;  /* 0x0000000103037836 */ /* 0x000fe20000000000 */
[----:B------:R-:W-:-:S02]  /*6a60*/  UIADD3.X UR15, URZ, UR23, URZ, UP1, !UPT ;  /* 0x000000173f0f7290 */ /* 0x000fc40008ffe43f */
[----:B------:R-:W-:Y:S01]  /*6a70*/  R2UR UR17, R8 ;  /* 0x00000000081172ca */ /* 0x000fe200000e0000 */
[----:B------:R-:W-:Y:S01]  /*6a80*/  UMOV UR13, UR11 ;  /* 0x0000000b000d7c82 */ /* 0x000fe20008000000 */
[----:B------:R-:W-:Y:S01]  /*6a90*/  UIADD3.X UR29, URZ, UR23, URZ, UP2, !UPT ;  /* 0x000000173f1d7290 */ /* 0x000fe200097fe43f */
[C---:B------:R-:W-:Y:S01]  /*6aa0*/  ISETP.NE.AND P1, PT, R3.reuse, 0x9, PT ;  /* 0x000000090300780c */ /* 0x040fe20003f25270 */
[----:B------:R-:W-:Y:S01]  /*6ab0*/  @UP0 ULDC UR6, c[0x0][0x4a0] ;  /* 0x0001280000060ab9 */ /* 0x000fe20000000800 */
[----:B------:R-:W-:Y:S02]  /*6ac0*/  UPRMT UR22, UR22, 0x5410, URZ ;  /* 0x0000541016167896 */ /* 0x000fe4000800003f */
[----:B------:R-:W-:Y:S01]  /*6ad0*/  ULEA UR4, UR8, UR4, 0xe ;  /* 0x0000000408047291 */ /* 0x000fe2000f8e703f */
[----:B------:R-:W-:Y:S01]  /*6ae0*/  SEL R5, RZ, 0x1, P1 ;  /* 0x00000001ff057807 */ /* 0x000fe20000800000 */
[----:B------:R-:W-:Y:S01]  /*6af0*/  UMOV UR20, 0x0 ;  /* 0x0000000000147882 */ /* 0x000fe20000000000 */
[----:B------:R-:W-:Y:S01]  /*6b00*/  @UP0 ULDC UR8, c[0x0][0x49c] ;  /* 0x0001270000080ab9 */ /* 0x000fe20000000800 */
[----:B------:R-:W-:Y:S01]  /*6b10*/  UIADD3 UR16, UR4, 0x2000, URZ ;  /* 0x0000200004107890 */ /* 0x000fe2000fffe03f */
[----:B------:R-:W-:Y:S01]  /*6b20*/  LOP3.LUT R2, R2, R5, RZ, 0x3c, !PT ;  /* 0x0000000502027212 */ /* 0x000fe200078e3cff */
[----:B------:R-:W-:Y:S01]  /*6b30*/  UIMAD.WIDE.U32 UR8, UR11, UR8, URZ ;  /* 0x000000080b0872a5 */ /* 0x000fe2000f8e003f */
[----:B------:R-:W-:Y:S01]  /*6b40*/  SEL R3, R3, RZ, P1 ;  /* 0x000000ff03037207 */ /* 0x000fe20000800000 */
[----:B------:R-:W-:Y:S01]  /*6b50*/  UMOV UR21, 0x10000000 ;  /* 0x1000000000157882 */ /* 0x000fe20000000000 */
[----:B------:R-:W-:Y:S01]  /*6b60*/  UMOV UR19, UR7 ;  /* 0x0000000700137c82 */ /* 0x000fe20008000000 */
[----:B------:R-:W-:Y:S01]  /*6b70*/  @UP0 USHF.R.U32.HI UR13, URZ, UR6, UR9 ;  /* 0x000000063f0d0299 */ /* 0x000fe20008011609 */
[----:B------:R-:W-:Y:S01]  /*6b80*/  R2UR UR6, R6 ;  /* 0x00000000060672ca */ /* 0x000fe200000e0000 */
[----:B------:R-:W-:Y:S01]  /*6b90*/  UIMAD UR9, UR11, UR10, UR7 ;  /* 0x0000000a0b0972a4 */ /* 0x000fe2000f8e0207 */
[----:B------:R-:W-:Y:S01]  /*6ba0*/  R2UR UR10, R95 ;  /* 0x000000005f0a72ca */ /* 0x000fe200000e0000 */
[----:B------:R-:W-:-:S04]  /*6bb0*/  UIADD3 UR8, -UR13, URZ, URZ ;  /* 0x0000003f0d087290 */ /* 0x000fc8000fffe13f */
[----:B------:R-:W-:Y:S02]  /*6bc0*/  UIMAD UR12, UR12, UR8, UR11 ;  /* 0x000000080c0c72a4 */ /* 0x000fe4000f8e020b */
[----:B------:R-:W-:Y:S02]  /*6bd0*/  UIADD3 UR8, UR17, 0x24000, URZ ;  /* 0x0002400011087890 */ /* 0x000fe4000fffe03f */
[----:B------:R-:W-:Y:S02]  /*6be0*/  UIMAD UR11, UR9, UR24, UR26 ;  /* 0x00000018090b72a4 */ /* 0x000fe4000f8e021a */
[----:B------:R-:W-:Y:S01]  /*6bf0*/  UIMAD UR12, UR12, UR25, UR27 ;  /* 0x000000190c0c72a4 */ /* 0x000fe2000f8e021b */
[----:B------:R0:W-:Y:S01]  /*6c00*/  UTMALDG.2D [UR4], [UR14], desc[UR20] ;  /* 0x000014040e0075b4 */ /* 0x0001e20008009000 */
[----:B------:R-:W-:Y:S01]  /*6c10*/  UMOV UR17, UR5 ;  /* 0x0000000500117c82 */ /* 0x000fe20008000000 */
[----:B------:R-:W-:Y:S01]  /*6c20*/  UMOV UR9, UR5 ;  /* 0x0000000500097c82 */ /* 0x000fe20008000000 */
[----:B------:R0:W-:Y:S05]  /*6c30*/  UTMALDG.2D [UR16], [UR14], desc[UR20] ;  /* 0x000014100e0075b4 */ /* 0x0001ea0008009000 */
[----:B------:R0:W-:Y:S02]  /*6c40*/  UTMALDG.4D.IM2COL [UR8], [UR28], UR22 ;  /* 0x000000081c0073b4 */ /* 0x0001e40008058016 */
[----:B0-----:R-:W-:Y:S05]  /*6c50*/  @P3 BRA `(.L_x_149) ;  /* 0xfffffff800d03947 */ /* 0x001fea000383ffff */
.L_x_145:
[----:B------:R-:W-:Y:S01]  /*6c60*/  ISETP.GE.U32.AND P2, PT, R7, 0x9, PT ;  /* 0x000000090700780c */ /* 0x000fe20003f46070 */
[----:B------:R-:W-:Y:S05]  /*6c70*/  WARPSYNC.ALL ;  /* 0x0000000000007948 */ /* 0x000fea0003800000 */
[----:B------:R-:W-:-:S07]  /*6c80*/  ELECT P1, URZ, PT ;  /* 0x00000000003f782f */ /* 0x000fce0003820000 */
[----:B------:R-:W-:-:S05]  /*6c90*/  @P2 IMAD.WIDE.U32 R2, R7, 0x38e38e39, RZ ;  /* 0x38e38e3907022825 */ /* 0x000fca00078e00ff */
[----:B------:R-:W-:-:S04]  /*6ca0*/  @P2 SHF.R.U32.HI R2, RZ, 0x1, R3 ;  /* 0x00000001ff022819 */ /* 0x000fc80000011603 */
[----:B------:R-:W-:-:S04]  /*6cb0*/  @P2 LOP3.LUT R2, R2, 0x1, RZ, 0xc0, !PT ;  /* 0x0000000102022812 */ /* 0x000fc800078ec0ff */
[----:B------:R-:W-:Y:S01]  /*6cc0*/  @P2 ISETP.NE.U32.AND P0, PT, R2, 0x1, PT ;  /* 0x000000010200280c */ /* 0x000fe20003f05070 */
[----:B------:R-:W-:-:S12]  /*6cd0*/  @!P1 EXIT ;  /* 0x000000000000994d */ /* 0x000fd80003800000 */
[----:B------:R-:W-:Y:S02]  /*6ce0*/  LOP3.LUT R0, R0, 0x2, RZ, 0xfc, !PT ;  /* 0x0000000200007812 */ /* 0x000fe400078efcff */
[----:B------:R-:W-:Y:S02]  /*6cf0*/  @P2 ISETP.NE.U32.AND.EX P0, PT, RZ, RZ, PT, P0 ;  /* 0x000000ffff00220c */ /* 0x000fe40003f05100 */
[----:B------:R-:W-:Y:S01]  /*6d00*/  ISETP.NE.AND P1, PT, R0, 0x3, PT ;  /* 0x000000030000780c */ /* 0x000fe20003f25270 */
[----:B------:R-:W-:Y:S01]  /*6d10*/  IMAD.MOV.U32 R0, RZ, RZ, 0x1 ;  /* 0x00000001ff007424 */ /* 0x000fe200078e00ff */
[----:B------:R-:W-:-:S11]  /*6d20*/  @P2 SEL R0, RZ, 0x1, !P0 ;  /* 0x00000001ff002807 */ /* 0x000fd60004000000 */
[----:B------:R-:W-:Y:S05]  /*6d30*/  @!P1 BRA `(.L_x_150) ;  /* 0x0000000000049947 */ /* 0x000fea0003800000 */
[----:B------:R-:W-:Y:S01]  /*6d40*/  BPT.TRAP 0x1 ;  /* 0x000000040000795c */ /* 0x000fe20000300000 */
.L_x_150:
[----:B------:R-:W0:Y:S01]  /*6d50*/  S2R R5, SR_CgaCtaId ;  /* 0x0000000000057919 */ /* 0x000e220000008800 */
[----:B------:R-:W-:Y:S01]  /*6d60*/  IMAD.WIDE.U32 R2, R7, 0x38e38e39, RZ ;  /* 0x38e38e3907027825 */ /* 0x000fe200078e00ff */
[----:B------:R-:W-:-:S04]  /*6d70*/  MOV R4, 0x400 ;  /* 0x0000040000047802 */ /* 0x000fc80000000f00 */
[----:B------:R-:W-:-:S05]  /*6d80*/  SHF.R.U32.HI R2, RZ, 0x1, R3 ;  /* 0x00000001ff027819 */ /* 0x000fca0000011603 */
[----:B------:R-:W-:Y:S01]  /*6d90*/  IMAD R2, R2, -0x9, R7 ;  /* 0xfffffff702027824 */ /* 0x000fe200078e0207 */
[----:B0-----:R-:W-:Y:S02]  /*6da0*/  LEA R3, R5, R4, 0x18 ;  /* 0x0000000405037211 */ /* 0x001fe400078ec0ff */
[----:B------:R-:W-:-:S03]  /*6db0*/  SHF.L.U32 R5, R0, 0x1f, RZ ;  /* 0x0000001f00057819 */ /* 0x000fc600000006ff */
[----:B------:R-:W-:-:S04]  /*6dc0*/  VIADD R3, R3, 0x36048 ;  /* 0x0003604803037836 */ /* 0x000fc80000000000 */
[----:B------:R-:W-:-:S07]  /*6dd0*/  IMAD R4, R2, 0x8, R3 ;  /* 0x0000000802047824 */ /* 0x000fce00078e0203 */
.L_x_151:
[----:B0-----:R0:W1:Y:S02]  /*6de0*/  SYNCS.PHASECHK.TRANS64.TRYWAIT P0, [R4+URZ], R5 ;  /* 0x00000005040075a7 */ /* 0x001064000800017f */
[----:B-1----:R-:W-:Y:S05]  /*6df0*/  @!P0 NANOSLEEP.SYNCS 0x989680 ;  /* 0x009896800000895d */ /* 0x002fea0003900000 */
[----:B------:R-:W1:Y:S02]  /*6e00*/  @!P0 SYNCS.PHASECHK.TRANS64 P0, [R4+URZ], R5 ;  /* 0x00000005040085a7 */ /* 0x000e64000800007f */
[----:B-1----:R-:W-:Y:S05]  /*6e10*/  @!P0 BRA `(.L_x_151) ;  /* 0xfffffffc00f08947 */ /* 0x002fea000383ffff */
[----:B------:R-:W-:-:S05]  /*6e20*/  VIADD R2, R2, 0x1 ;  /* 0x0000000102027836 */ /* 0x000fca0000000000 */
[----:B------:R-:W-:-:S04]  /*6e30*/  ISETP.NE.AND P0, PT, R2, 0x9, PT ;  /* 0x000000090200780c */ /* 0x000fc80003f05270 */
[----:B0-----:R-:W-:Y:S02]  /*6e40*/  SEL R5, RZ, 0x1, P0 ;  /* 0x00000001ff057807 */ /* 0x001fe40000000000 */
[----:B------:R-:W-:Y:S02]  /*6e50*/  SEL R2, R2, RZ, P0 ;  /* 0x000000ff02027207 */ /* 0x000fe40000000000 */
[----:B------:R-:W-:-:S03]  /*6e60*/  LOP3.LUT R7, R0, R5, RZ, 0x3c, !PT ;  /* 0x0000000500077212 */ /* 0x000fc600078e3cff */
[----:B------:R-:W-:Y:S01]  /*6e70*/  IMAD R0, R2, 0x8, R3 ;  /* 0x0000000802007824 */ /* 0x000fe200078e0203 */
[----:B------:R-:W-:-:S07]  /*6e80*/  SHF.L.U32 R5, R7, 0x1f, RZ ;  /* 0x0000001f07057819 */ /* 0x000fce00000006ff */
.L_x_152:
        /* <DEDUP_REMOVED lines=11> */
.L_x_153:
        /* <DEDUP_REMOVED lines=11> */
.L_x_154:
        /* <DEDUP_REMOVED lines=11> */
.L_x_155:
        /* <DEDUP_REMOVED lines=11> */
.L_x_156:
        /* <DEDUP_REMOVED lines=11> */
.L_x_157:
        /* <DEDUP_REMOVED lines=11> */
.L_x_158:
        /* <DEDUP_REMOVED lines=11> */
.L_x_159:
[----:B0-----:R0:W1:Y:S02]  /*7360*/  SYNCS.PHASECHK.TRANS64.TRYWAIT P0, [R2+URZ], R3 ;  /* 0x00000003020075a7 */ /* 0x001064000800017f */
[----:B-1----:R-:W-:Y:S05]  /*7370*/  @!P0 NANOSLEEP.SYNCS 0x989680 ;  /* 0x009896800000895d */ /* 0x002fea0003900000 */
[----:B------:R-:W1:Y:S02]  /*7380*/  @!P0 SYNCS.PHASECHK.TRANS64 P0, [R2+URZ], R3 ;  /* 0x00000003020085a7 */ /* 0x000e64000800007f */
[----:B-1----:R-:W-:Y:S05]  /*7390*/  @P0 EXIT ;  /* 0x000000000000094d */ /* 0x002fea0003800000 */
[----:B------:R-:W-:Y:S05]  /*73a0*/  BRA `(.L_x_159) ;  /* 0xfffffffc00ec7947 */ /* 0x000fea000383ffff */
.L_x_160:
[----:B------:R-:W-:-:S00]  /*73b0*/  BRA `(.L_x_160) ;  /* 0xfffffffc00fc7947 */ /* 0x000fc0000383ffff */
[----:B------:R-:W-:-:S00]  /*73c0*/  NOP ;  /* 0x0000000000007918 */ /* 0x000fc00000000000 */
        /* <DEDUP_REMOVED lines=11> */
.L_x_161:


//--------------------- .nv.shared._ZN7cutlass13device_kernelINS_4conv6kernel13ConvUniversalINS1_16ConvProblemShapeILNS1_8OperatorE2ELi2EEENS1_10collective14CollectiveConvINS1_46MainloopSm90TmaGmmaWarpSpecializedImplicitGemmILS5_2ELi9ELi2EN4cute5tupleIJNSA_1CILi1EEESD_SD_EEENS1_36KernelImplicitTmaWarpSpecializedSm90ELi1EEENSB_IJNSC_ILi128EEENSB_IJNSC_ILi64EEEEEESJ_EEENS_10bfloat16_tESL_NSA_8TiledMMAINSA_8MMA_AtomIJNSA_4SM904GMMA27MMA_64x64x16_F32BF16BF16_SSILNSP_5MajorE1ELSR_1ELNSP_7ScaleInE1ELSS_1EEEEEENSA_6LayoutISE_NSB_IJNSC_ILi0EEESW_SW_EEEEENSB_IJNSA_10UnderscoreESZ_SZ_EEEEENS7_6detail26Sm90ImplicitGemmTileTraitsINSA_13SM90_TMA_LOADENSA_14ComposedLayoutINSA_7SwizzleILi3ELi4ELi3EEENSA_18smem_ptr_flag_bitsILi16EEENSV_INSB_IJNSB_IJSI_NSC_ILi2EEEEEENSB_IJNSC_ILi8EEES1C_EEENSB_IJSD_NSC_ILi9EEEEEEEEENSB_IJNSB_IJSD_NSC_ILi4096EEEEEENSB_IJSI_NSC_ILi512EEEEEENSB_IJSW_NSC_ILi8192EEEEEEEEEEEEEvEENS13_INSA_20SM90_TMA_LOAD_IM2COLENS15_IS17_S19_NSV_INSB_IJNSB_IJSI_SD_EEES1D_S1F_EEENSB_IJNSB_IJSD_SW_EEES1K_NSB_IJSW_S1H_EEEEEEEEEEvEEEENS_8epilogue10collective6detail29Sm90TmaWarpSpecializedAdapterINS22_15DefaultEpilogueISL_NSB_IJlNSB_IJSD_llEEESW_EEES27_NS21_6thread17LinearCombinationISL_Li1EffLNS28_9ScaleType4KindE0ELNS_15FloatRoundStyleE2ESL_EENS_4gemm15EpilogueDefaultEEEEEvvEEEEvNT_6ParamsE --------------------------
	.section	.nv.shared._ZN7cutlass13device_kernelINS_4conv6kernel13ConvUniversalINS1_16ConvProblemShapeILNS1_8OperatorE2ELi2EEENS1_10collective14CollectiveConvINS1_46MainloopSm90TmaGmmaWarpSpecializedImplicitGemmILS5_2ELi9ELi2EN4cute5tupleIJNSA_1CILi1EEESD_SD_EEENS1_36KernelImplicitTmaWarpSpecializedSm90ELi1EEENSB_IJNSC_ILi128EEENSB_IJNSC_ILi64EEEEEESJ_EEENS_10bfloat16_tESL_NSA_8TiledMMAINSA_8MMA_AtomIJNSA_4SM904GMMA27MMA_64x64x16_F32BF16BF16_SSILNSP_5MajorE1ELSR_1ELNSP_7ScaleInE1ELSS_1EEEEEENSA_6LayoutISE_NSB_IJNSC_ILi0EEESW_SW_EEEEENSB_IJNSA_10UnderscoreESZ_SZ_EEEEENS7_6detail26Sm90ImplicitGemmTileTraitsINSA_13SM90_TMA_LOADENSA_14ComposedLayoutINSA_7SwizzleILi3ELi4ELi3EEENSA_18smem_ptr_flag_bitsILi16EEENSV_INSB_IJNSB_IJSI_NSC_ILi2EEEEEENSB_IJNSC_ILi8EEES1C_EEENSB_IJSD_NSC_ILi9EEEEEEEEENSB_IJNSB_IJSD_NSC_ILi4096EEEEEENSB_IJSI_NSC_ILi512EEEEEENSB_IJSW_NSC_ILi8192EEEEEEEEEEEEEvEENS13_INSA_20SM90_TMA_LOAD_IM2COLENS15_IS17_S19_NSV_INSB_IJNSB_IJSI_SD_EEES1D_S1F_EEENSB_IJNSB_IJSD_SW_EEES1K_NSB_IJSW_S1H_EEEEEEEEEEvEEEENS_8epilogue10collective6detail29Sm90TmaWarpSpecializedAdapterINS22_15DefaultEpilogueISL_NSB_IJlNSB_IJSD_llEEESW_EEES27_NS21_6thread17LinearCombinationISL_Li1EffLNS28_9ScaleType4KindE0ELNS_15FloatRoundStyleE2ESL_EENS_4gemm15EpilogueDefaultEEEEEvvEEEEvNT_6ParamsE,"aw",@nobits
	.sectionflags	@""
	.align	16
	.zero		1024


//--------------------- .nv.shared.reserved.0     --------------------------
	.section	.nv.shared.reserved.0,"aw",@nobits
	.weak		__nv_reservedSMEM_offset_0_alias
	.size		__nv_reservedSMEM_offset_0_alias, 0, 0
	.other		__nv_reservedSMEM_offset_0_alias,@"STO_CUDA_RESERVED_SHARED STV_DEFAULT"
__nv_reservedSMEM_offset_0_alias:
	.zero		0


//--------------------- .nv.global                --------------------------
	.section	.nv.global,"aw",@nobits
.nv.global:
	.type		_ZN39_INTERNAL_e8430280_4_k_cu_15a8c6c3_31024cute1_E,@object
	.size		_ZN39_INTERNAL_e8430280_4_k_cu_15a8c6c3_31024cute1_E,(_ZN39_INTERNAL_e8430280_4_k_cu_15a8c6c3_31024cuda3std3__45__cpo6cbeginE - _ZN39_INTERNAL_e8430280_4_k_cu_15a8c6c3_31024cute1_E)
_ZN39_INTERNAL_e8430280_4_k_cu_15a8c6c3_31024cute1_E:
	.zero		1
	.type		_ZN39_INTERNAL_e8430280_4_k_cu_15a8c6c3_31024cuda3std3__45__cpo6cbeginE,@object
	.size		_ZN39_INTERNAL_e8430280_4_k_cu_15a8c6c3_31024cuda3std3__45__cpo6cbeginE,(_ZN39_INTERNAL_e8430280_4_k_cu_15a8c6c3_31024cuda3std3__48in_placeE - _ZN39_INTERNAL_e8430280_4_k_cu_15a8c6c3_31024cuda3std3__45__cpo6cbeginE)
_ZN39_INTERNAL_e8430280_4_k_cu_15a8c6c3_31024cuda3std3__45__cpo6cbeginE:
	.zero		1
	.type		_ZN39_INTERNAL_e8430280_4_k_cu_15a8c6c3_31024cuda3std3__48in_placeE,@object
	.size		_ZN39_INTERNAL_e8430280_4_k_cu_15a8c6c3_31024cuda3std3__48in_placeE,(_ZN39_INTERNAL_e8430280_4_k_cu_15a8c6c3_31024cuda3std6ranges3__45__cpo9iter_moveE - _ZN39_INTERNAL_e8430280_4_k_cu_15a8c6c3_31024cuda3std3__48in_placeE)
_ZN39_INTERNAL_e8430280_4_k_cu_15a8c6c3_31024cuda3std3__48in_placeE:
	.zero		1
	.type		_ZN39_INTERNAL_e8430280_4_k_cu_15a8c6c3_31024cuda3std6ranges3__45__cpo9iter_moveE,@object
	.size		_ZN39_INTERNAL_e8430280_4_k_cu_15a8c6c3_31024cuda3std6ranges3__45__cpo9iter_moveE,(_ZN39_INTERNAL_e8430280_4_k_cu_15a8c6c3_31024cuda3std3__45__cpo5beginE - _ZN39_INTERNAL_e8430280_4_k_cu_15a8c6c3_31024cuda3std6ranges3__45__cpo9iter_moveE)
_ZN39_INTERNAL_e8430280_4_k_cu_15a8c6c3_31024cuda3std6ranges3__45__cpo9iter_moveE:
	.zero		1
	.type		_ZN39_INTERNAL_e8430280_4_k_cu_15a8c6c3_31024cuda3std3__45__cpo5beginE,@object
	.size		_ZN39_INTERNAL_e8430280_4_k_cu_15a8c6c3_31024cuda3std3__45__cpo5beginE,(_ZN39_INTERNAL_e8430280_4_k_cu_15a8c6c3_31024cuda3std3__441_GLOBAL__N__e8430280_4_k_cu_15a8c6c3_31026ignoreE - _ZN39_INTERNAL_e8430280_4_k_cu_15a8c6c3_31024cuda3std3__45__cpo5beginE)
_ZN39_INTERNAL_e8430280_4_k_cu_15a8c6c3_31024cuda3std3__45__cpo5beginE:
	.zero		1
	.type		_ZN39_INTERNAL_e8430280_4_k_cu_15a8c6c3_31024cuda3std3__441_GLOBAL__N__e8430280_4_k_cu_15a8c6c3_31026ignoreE,@object
	.size		_ZN39_INTERNAL_e8430280_4_k_cu_15a8c6c3_31024cuda3std3__441_GLOBAL__N__e8430280_4_k_cu_15a8c6c3_31026ignoreE,(_ZN39_INTERNAL_e8430280_4_k_cu_15a8c6c3_31024cute7productE - _ZN39_INTERNAL_e8430280_4_k_cu_15a8c6c3_31024cuda3std3__441_GLOBAL__N__e8430280_4_k_cu_15a8c6c3_31026ignoreE)
_ZN39_INTERNAL_e8430280_4_k_cu_15a8c6c3_31024cuda3std3__441_GLOBAL__N__e8430280_4_k_cu_15a8c6c3_31026ignoreE:
	.zero		1
	.type		_ZN39_INTERNAL_e8430280_4_k_cu_15a8c6c3_31024cute7productE,@object
	.size		_ZN39_INTERNAL_e8430280_4_k_cu_15a8c6c3_31024cute7productE,(_ZN39_INTERNAL_e8430280_4_k_cu_15a8c6c3_31024cuda3std3__45__cpo3endE - _ZN39_INTERNAL_e8430280_4_k_cu_15a8c6c3_31024cute7productE)
_ZN39_INTERNAL_e8430280_4_k_cu_15a8c6c3_31024cute7productE:
	.zero		1
	.type		_ZN39_INTERNAL_e8430280_4_k_cu_15a8c6c3_31024cuda3std3__45__cpo3endE,@object
	.size		_ZN39_INTERNAL_e8430280_4_k_cu_15a8c6c3_31024cuda3std3__45__cpo3endE,(_ZN39_INTERNAL_e8430280_4_k_cu_15a8c6c3_31024cuda3std3__419piecewise_constructE - _ZN39_INTERNAL_e8430280_4_k_cu_15a8c6c3_31024cuda3std3__45__cpo3endE)
_ZN39_INTERNAL_e8430280_4_k_cu_15a8c6c3_31024cuda3std3__45__cpo3endE:
	.zero		1
	.type		_ZN39_INTERNAL_e8430280_4_k_cu_15a8c6c3_31024cuda3std3__419piecewise_constructE,@object
	.size		_ZN39_INTERNAL_e8430280_4_k_cu_15a8c6c3_31024cuda3std3__419piecewise_constructE,(_ZN39_INTERNAL_e8430280_4_k_cu_15a8c6c3_31024cuda3std3__45__cpo4cendE - _ZN39_INTERNAL_e8430280_4_k_cu_15a8c6c3_31024cuda3std3__419piecewise_constructE)
_ZN39_INTERNAL_e8430280_4_k_cu_15a8c6c3_31024cuda3std3__419piecewise_constructE:
	.zero		1
	.type		_ZN39_INTERNAL_e8430280_4_k_cu_15a8c6c3_31024cuda3std3__45__cpo4cendE,@object
	.size		_ZN39_INTERNAL_e8430280_4_k_cu_15a8c6c3_31024cuda3std3__45__cpo4cendE,(_ZN39_INTERNAL_e8430280_4_k_cu_15a8c6c3_31024cuda3std6ranges3__45__cpo4swapE - _ZN39_INTERNAL_e8430280_4_k_cu_15a8c6c3_31024cuda3std3__45__cpo4cendE)
_ZN39_INTERNAL_e8430280_4_k_cu_15a8c6c3_31024cuda3std3__45__cpo4cendE:
	.zero		1
	.type		_ZN39_INTERNAL_e8430280_4_k_cu_15a8c6c3_31024cuda3std6ranges3__45__cpo4swapE,@object
	.size		_ZN39_INTERNAL_e8430280_4_k_cu_15a8c6c3_31024cuda3std6ranges3__45__cpo4swapE,(.L_7 - _ZN39_INTERNAL_e8430280_4_k_cu_15a8c6c3_31024cuda3std6ranges3__45__cpo4swapE)
_ZN39_INTERNAL_e8430280_4_k_cu_15a8c6c3_31024cuda3std6ranges3__45__cpo4swapE:
	.zero		1
.L_7:


//--------------------- .nv.constant0._ZN7cutlass13device_kernelINS_4conv6kernel13ConvUniversalINS1_16ConvProblemShapeILNS1_8OperatorE2ELi2EEENS1_10collective14CollectiveConvINS1_46MainloopSm90TmaGmmaWarpSpecializedImplicitGemmILS5_2ELi9ELi2EN4cute5tupleIJNSA_1CILi1EEESD_SD_EEENS1_36KernelImplicitTmaWarpSpecializedSm90ELi1EEENSB_IJNSC_ILi128EEENSB_IJNSC_ILi64EEEEEESJ_EEENS_10bfloat16_tESL_NSA_8TiledMMAINSA_8MMA_AtomIJNSA_4SM904GMMA27MMA_64x64x16_F32BF16BF16_SSILNSP_5MajorE1ELSR_1ELNSP_7ScaleInE1ELSS_1EEEEEENSA_6LayoutISE_NSB_IJNSC_ILi0EEESW_SW_EEEEENSB_IJNSA_10UnderscoreESZ_SZ_EEEEENS7_6detail26Sm90ImplicitGemmTileTraitsINSA_13SM90_TMA_LOADENSA_14ComposedLayoutINSA_7SwizzleILi3ELi4ELi3EEENSA_18smem_ptr_flag_bitsILi16EEENSV_INSB_IJNSB_IJSI_NSC_ILi2EEEEEENSB_IJNSC_ILi8EEES1C_EEENSB_IJSD_NSC_ILi9EEEEEEEEENSB_IJNSB_IJSD_NSC_ILi4096EEEEEENSB_IJSI_NSC_ILi512EEEEEENSB_IJSW_NSC_ILi8192EEEEEEEEEEEEEvEENS13_INSA_20SM90_TMA_LOAD_IM2COLENS15_IS17_S19_NSV_INSB_IJNSB_IJSI_SD_EEES1D_S1F_EEENSB_IJNSB_IJSD_SW_EEES1K_NSB_IJSW_S1H_EEEEEEEEEEvEEEENS_8epilogue10collective6detail29Sm90TmaWarpSpecializedAdapterINS22_15DefaultEpilogueISL_NSB_IJlNSB_IJSD_llEEESW_EEES27_NS21_6thread17LinearCombinationISL_Li1EffLNS28_9ScaleType4KindE0ELNS_15FloatRoundStyleE2ESL_EENS_4gemm15EpilogueDefaultEEEEEvvEEEEvNT_6ParamsE --------------------------
	.section	.nv.constant0._ZN7cutlass13device_kernelINS_4conv6kernel13ConvUniversalINS1_16ConvProblemShapeILNS1_8OperatorE2ELi2EEENS1_10collective14CollectiveConvINS1_46MainloopSm90TmaGmmaWarpSpecializedImplicitGemmILS5_2ELi9ELi2EN4cute5tupleIJNSA_1CILi1EEESD_SD_EEENS1_36KernelImplicitTmaWarpSpecializedSm90ELi1EEENSB_IJNSC_ILi128EEENSB_IJNSC_ILi64EEEEEESJ_EEENS_10bfloat16_tESL_NSA_8TiledMMAINSA_8MMA_AtomIJNSA_4SM904GMMA27MMA_64x64x16_F32BF16BF16_SSILNSP_5MajorE1ELSR_1ELNSP_7ScaleInE1ELSS_1EEEEEENSA_6LayoutISE_NSB_IJNSC_ILi0EEESW_SW_EEEEENSB_IJNSA_10UnderscoreESZ_SZ_EEEEENS7_6detail26Sm90ImplicitGemmTileTraitsINSA_13SM90_TMA_LOADENSA_14ComposedLayoutINSA_7SwizzleILi3ELi4ELi3EEENSA_18smem_ptr_flag_bitsILi16EEENSV_INSB_IJNSB_IJSI_NSC_ILi2EEEEEENSB_IJNSC_ILi8EEES1C_EEENSB_IJSD_NSC_ILi9EEEEEEEEENSB_IJNSB_IJSD_NSC_ILi4096EEEEEENSB_IJSI_NSC_ILi512EEEEEENSB_IJSW_NSC_ILi8192EEEEEEEEEEEEEvEENS13_INSA_20SM90_TMA_LOAD_IM2COLENS15_IS17_S19_NSV_INSB_IJNSB_IJSI_SD_EEES1D_S1F_EEENSB_IJNSB_IJSD_SW_EEES1K_NSB_IJSW_S1H_EEEEEEEEEEvEEEENS_8epilogue10collective6detail29Sm90TmaWarpSpecializedAdapterINS22_15DefaultEpilogueISL_NSB_IJlNSB_IJSD_llEEESW_EEES27_NS21_6thread17LinearCombinationISL_Li1EffLNS28_9ScaleType4KindE0ELNS_15FloatRoundStyleE2ESL_EENS_4gemm15EpilogueDefaultEEEEEvvEEEEvNT_6ParamsE,"a",@progbits
	.sectionflags	@""
	.align	4
.nv.constant0._ZN7cutlass13device_kernelINS_4conv6kernel13ConvUniversalINS1_16ConvProblemShapeILNS1_8OperatorE2ELi2EEENS1_10collective14CollectiveConvINS1_46MainloopSm90TmaGmmaWarpSpecializedImplicitGemmILS5_2ELi9ELi2EN4cute5tupleIJNSA_1CILi1EEESD_SD_EEENS1_36KernelImplicitTmaWarpSpecializedSm90ELi1EEENSB_IJNSC_ILi128EEENSB_IJNSC_ILi64EEEEEESJ_EEENS_10bfloat16_tESL_NSA_8TiledMMAINSA_8MMA_AtomIJNSA_4SM904GMMA27MMA_64x64x16_F32BF16BF16_SSILNSP_5MajorE1ELSR_1ELNSP_7ScaleInE1ELSS_1EEEEEENSA_6LayoutISE_NSB_IJNSC_ILi0EEESW_SW_EEEEENSB_IJNSA_10UnderscoreESZ_SZ_EEEEENS7_6detail26Sm90ImplicitGemmTileTraitsINSA_13SM90_TMA_LOADENSA_14ComposedLayoutINSA_7SwizzleILi3ELi4ELi3EEENSA_18smem_ptr_flag_bitsILi16EEENSV_INSB_IJNSB_IJSI_NSC_ILi2EEEEEENSB_IJNSC_ILi8EEES1C_EEENSB_IJSD_NSC_ILi9EEEEEEEEENSB_IJNSB_IJSD_NSC_ILi4096EEEEEENSB_IJSI_NSC_ILi512EEEEEENSB_IJSW_NSC_ILi8192EEEEEEEEEEEEEvEENS13_INSA_20SM90_TMA_LOAD_IM2COLENS15_IS17_S19_NSV_INSB_IJNSB_IJSI_SD_EEES1D_S1F_EEENSB_IJNSB_IJSD_SW_EEES1K_NSB_IJSW_S1H_EEEEEEEEEEvEEEENS_8epilogue10collective6detail29Sm90TmaWarpSpecializedAdapterINS22_15DefaultEpilogueISL_NSB_IJlNSB_IJSD_llEEESW_EEES27_NS21_6thread17LinearCombinationISL_Li1EffLNS28_9ScaleType4KindE0ELNS_15FloatRoundStyleE2ESL_EENS_4gemm15EpilogueDefaultEEEEEvvEEEEvNT_6ParamsE:
	.zero		1536


//--------------------- SYMBOLS --------------------------

	.type		.nv.reservedSmem.offset0,@object
	.size		.nv.reservedSmem.offset0,0x4
